	.version 1.4
	.target sm_11, map_f64_to_f32
	// compiled with /usr/local/cuda-5.0/open64/lib//be
	// nvopencc 4.1 built on 2012-09-21

	//-----------------------------------------------------------
	// Compiling kCalculateCMAPTorsionForces.compute_11.cpp3.i (/tmp/ccBI#.bZsEqj)
	//-----------------------------------------------------------

	//-----------------------------------------------------------
	// Options:
	//-----------------------------------------------------------
	//  Target:ptx, ISA:sm_11, Endian:little, Pointer Size:64
	//  -O3	(Optimization level)
	//  -g0	(Debug level)
	//  -m2	(Report advisories)
	//-----------------------------------------------------------

	.file	1	"<command-line>"
	.file	2	"kCalculateCMAPTorsionForces.compute_11.cudafe2.gpu"
	.file	3	"/usr/lib/gcc/x86_64-redhat-linux/4.4.7/include/stddef.h"
	.file	4	"/usr/local/cuda-5.0/include/crt/device_runtime.h"
	.file	5	"/usr/local/cuda-5.0/include/host_defines.h"
	.file	6	"/usr/local/cuda-5.0/include/builtin_types.h"
	.file	7	"/usr/local/cuda-5.0/include/device_types.h"
	.file	8	"/usr/local/cuda-5.0/include/driver_types.h"
	.file	9	"/usr/local/cuda-5.0/include/surface_types.h"
	.file	10	"/usr/local/cuda-5.0/include/texture_types.h"
	.file	11	"/usr/local/cuda-5.0/include/vector_types.h"
	.file	12	"/usr/local/cuda-5.0/include/device_launch_parameters.h"
	.file	13	"/usr/local/cuda-5.0/include/crt/storage_class.h"
	.file	14	"/home/saifmulla/openmm/OpenMM/platforms/cuda/./src/kernels//kCalculateCMAPTorsionForces.cu"
	.file	15	"/usr/local/cuda-5.0/include/common_functions.h"
	.file	16	"/usr/local/cuda-5.0/include/math_functions.h"
	.file	17	"/usr/local/cuda-5.0/include/math_constants.h"
	.file	18	"/usr/local/cuda-5.0/include/device_functions.h"
	.file	19	"/usr/local/cuda-5.0/include/sm_11_atomic_functions.h"
	.file	20	"/usr/local/cuda-5.0/include/sm_12_atomic_functions.h"
	.file	21	"/usr/local/cuda-5.0/include/sm_13_double_functions.h"
	.file	22	"/usr/local/cuda-5.0/include/sm_20_atomic_functions.h"
	.file	23	"/usr/local/cuda-5.0/include/sm_35_atomic_functions.h"
	.file	24	"/usr/local/cuda-5.0/include/sm_20_intrinsics.h"
	.file	25	"/usr/local/cuda-5.0/include/sm_30_intrinsics.h"
	.file	26	"/usr/local/cuda-5.0/include/sm_35_intrinsics.h"
	.file	27	"/usr/local/cuda-5.0/include/surface_functions.h"
	.file	28	"/usr/local/cuda-5.0/include/texture_fetch_functions.h"
	.file	29	"/usr/local/cuda-5.0/include/texture_indirect_functions.h"
	.file	30	"/usr/local/cuda-5.0/include/surface_indirect_functions.h"
	.file	31	"/usr/local/cuda-5.0/include/math_functions_dbl_ptx1.h"


	.entry _Z34kCalculateCMAPTorsionForces_kerneliiP6float4PfS0_S0_P4int2P4int4Pi (
		.param .s32 __cudaparm__Z34kCalculateCMAPTorsionForces_kerneliiP6float4PfS0_S0_P4int2P4int4Pi_numAtoms,
		.param .s32 __cudaparm__Z34kCalculateCMAPTorsionForces_kerneliiP6float4PfS0_S0_P4int2P4int4Pi_numTorsions,
		.param .u64 __cudaparm__Z34kCalculateCMAPTorsionForces_kerneliiP6float4PfS0_S0_P4int2P4int4Pi_forceBuffers,
		.param .u64 __cudaparm__Z34kCalculateCMAPTorsionForces_kerneliiP6float4PfS0_S0_P4int2P4int4Pi_energyBuffer,
		.param .u64 __cudaparm__Z34kCalculateCMAPTorsionForces_kerneliiP6float4PfS0_S0_P4int2P4int4Pi_posq,
		.param .u64 __cudaparm__Z34kCalculateCMAPTorsionForces_kerneliiP6float4PfS0_S0_P4int2P4int4Pi_coeff,
		.param .u64 __cudaparm__Z34kCalculateCMAPTorsionForces_kerneliiP6float4PfS0_S0_P4int2P4int4Pi_mapPositions,
		.param .u64 __cudaparm__Z34kCalculateCMAPTorsionForces_kerneliiP6float4PfS0_S0_P4int2P4int4Pi_indices,
		.param .u64 __cudaparm__Z34kCalculateCMAPTorsionForces_kerneliiP6float4PfS0_S0_P4int2P4int4Pi_maps)
	.maxntid 192,1,1
	.maxnctapersm 1
	{
	.reg .u16 %rh<5>;
	.reg .u32 %r<90>;
	.reg .u64 %rd<76>;
	.reg .f32 %f<604>;
	.reg .f64 %fd<8>;
	.reg .pred %p<33>;
	.loc	14	90	0
$LDWbegin__Z34kCalculateCMAPTorsionForces_kerneliiP6float4PfS0_S0_P4int2P4int4Pi:
	.loc	14	94	0
	mov.u16 	%rh1, %ntid.x;
	mov.u16 	%rh2, %ctaid.x;
	mul.wide.u16 	%r1, %rh2, %rh1;
	cvt.u32.u16 	%r2, %tid.x;
	add.u32 	%r3, %r2, %r1;
	ld.param.s32 	%r4, [__cudaparm__Z34kCalculateCMAPTorsionForces_kerneliiP6float4PfS0_S0_P4int2P4int4Pi_numTorsions];
	setp.le.s32 	%p1, %r4, %r3;
	@%p1 bra 	$Lt_0_37122;
	mul.lo.s32 	%r5, %r3, 4;
	ld.param.s32 	%r4, [__cudaparm__Z34kCalculateCMAPTorsionForces_kerneliiP6float4PfS0_S0_P4int2P4int4Pi_numTorsions];
	mul.lo.s32 	%r6, %r4, 4;
	mov.u16 	%rh3, %nctaid.x;
	mul.wide.u16 	%r7, %rh3, %rh1;
	mul.lo.s32 	%r8, %r7, 4;
	cvt.s64.u32 	%rd1, %r7;
	cvt.s64.s32 	%rd2, %r8;
	ld.param.u64 	%rd3, [__cudaparm__Z34kCalculateCMAPTorsionForces_kerneliiP6float4PfS0_S0_P4int2P4int4Pi_maps];
	cvt.s64.s32 	%rd4, %r3;
	mul.wide.s32 	%rd5, %r3, 4;
	add.u64 	%rd6, %rd3, %rd5;
	mul.wide.u32 	%rd7, %r7, 4;
	ld.param.u64 	%rd8, [__cudaparm__Z34kCalculateCMAPTorsionForces_kerneliiP6float4PfS0_S0_P4int2P4int4Pi_indices];
	cvt.s64.s32 	%rd9, %r5;
	mul.wide.s32 	%rd10, %r5, 16;
	add.u64 	%rd11, %rd8, %rd10;
	mul.wide.s32 	%rd12, %r8, 16;
	ld.param.u64 	%rd13, [__cudaparm__Z34kCalculateCMAPTorsionForces_kerneliiP6float4PfS0_S0_P4int2P4int4Pi_forceBuffers];
	ld.param.s32 	%r9, [__cudaparm__Z34kCalculateCMAPTorsionForces_kerneliiP6float4PfS0_S0_P4int2P4int4Pi_numAtoms];
	ld.param.u64 	%rd14, [__cudaparm__Z34kCalculateCMAPTorsionForces_kerneliiP6float4PfS0_S0_P4int2P4int4Pi_coeff];
	ld.param.u64 	%rd15, [__cudaparm__Z34kCalculateCMAPTorsionForces_kerneliiP6float4PfS0_S0_P4int2P4int4Pi_mapPositions];
	ld.param.u64 	%rd16, [__cudaparm__Z34kCalculateCMAPTorsionForces_kerneliiP6float4PfS0_S0_P4int2P4int4Pi_posq];
	mov.f32 	%f1, 0f00000000;     	// 0
$Lt_0_29442:
 //<loop> Loop body line 94, nesting depth: 1, estimated iterations: unknown
	ld.global.v4.s32 	{%r10,%r11,%r12,%r13}, [%rd11+0];
	ld.global.v4.s32 	{%r14,%r15,%r16,%r17}, [%rd11+16];
	ld.global.v4.s32 	{%r18,%r19,%r20,%r21}, [%rd11+32];
	ld.global.v4.s32 	{%r22,%r23,%r24,%r25}, [%rd11+48];
	.loc	14	99	0
	cvt.s64.s32 	%rd17, %r10;
	mul.wide.s32 	%rd18, %r10, 16;
	.loc	14	94	0
	ld.param.u64 	%rd16, [__cudaparm__Z34kCalculateCMAPTorsionForces_kerneliiP6float4PfS0_S0_P4int2P4int4Pi_posq];
	.loc	14	99	0
	add.u64 	%rd19, %rd16, %rd18;
	ld.global.v4.f32 	{%f2,%f3,%f4,_}, [%rd19+0];
	.loc	14	100	0
	cvt.s64.s32 	%rd20, %r11;
	mul.wide.s32 	%rd21, %r11, 16;
	add.u64 	%rd22, %rd16, %rd21;
	ld.global.v4.f32 	{%f5,%f6,%f7,_}, [%rd22+0];
	.loc	14	101	0
	cvt.s64.s32 	%rd23, %r12;
	mul.wide.s32 	%rd24, %r12, 16;
	add.u64 	%rd25, %rd16, %rd24;
	ld.global.v4.f32 	{%f8,%f9,%f10,_}, [%rd25+0];
	.loc	14	102	0
	cvt.s64.s32 	%rd26, %r13;
	mul.wide.s32 	%rd27, %r13, 16;
	add.u64 	%rd28, %rd16, %rd27;
	ld.global.v4.f32 	{%f11,%f12,%f13,_}, [%rd28+0];
	.loc	14	103	0
	cvt.s64.s32 	%rd29, %r14;
	mul.wide.s32 	%rd30, %r14, 16;
	add.u64 	%rd31, %rd16, %rd30;
	ld.global.v4.f32 	{%f14,%f15,%f16,_}, [%rd31+0];
	.loc	14	104	0
	cvt.s64.s32 	%rd32, %r15;
	mul.wide.s32 	%rd33, %r15, 16;
	add.u64 	%rd34, %rd16, %rd33;
	ld.global.v4.f32 	{%f17,%f18,%f19,_}, [%rd34+0];
	.loc	14	105	0
	cvt.s64.s32 	%rd35, %r16;
	mul.wide.s32 	%rd36, %r16, 16;
	add.u64 	%rd37, %rd16, %rd36;
	ld.global.v4.f32 	{%f20,%f21,%f22,_}, [%rd37+0];
	.loc	14	106	0
	cvt.s64.s32 	%rd38, %r17;
	mul.wide.s32 	%rd39, %r17, 16;
	add.u64 	%rd40, %rd16, %rd39;
	ld.global.v4.f32 	{%f23,%f24,%f25,_}, [%rd40+0];
	.loc	14	115	0
	sub.f32 	%f26, %f2, %f5;
	sub.f32 	%f27, %f10, %f7;
	sub.f32 	%f28, %f4, %f7;
	sub.f32 	%f29, %f8, %f5;
	sub.f32 	%f30, %f10, %f13;
	sub.f32 	%f31, %f8, %f11;
	sub.f32 	%f32, %f9, %f6;
	sub.f32 	%f33, %f3, %f6;
	sub.f32 	%f34, %f9, %f12;
	mul.f32 	%f35, %f26, %f27;
	mul.f32 	%f36, %f29, %f30;
	mul.f32 	%f37, %f28, %f32;
	mul.f32 	%f38, %f31, %f32;
	mul.f32 	%f39, %f29, %f33;
	mul.f32 	%f40, %f27, %f34;
	mul.f32 	%f41, %f28, %f29;
	sub.f32 	%f42, %f41, %f35;
	mul.f32 	%f43, %f27, %f31;
	sub.f32 	%f44, %f43, %f36;
	mul.f32 	%f45, %f33, %f27;
	sub.f32 	%f46, %f45, %f37;
	mul.f32 	%f47, %f29, %f34;
	sub.f32 	%f48, %f47, %f38;
	mul.f32 	%f49, %f26, %f32;
	sub.f32 	%f50, %f49, %f39;
	mul.f32 	%f51, %f32, %f30;
	sub.f32 	%f52, %f51, %f40;
	mul.f32 	%f53, %f42, %f42;
	mul.f32 	%f54, %f44, %f44;
	mad.f32 	%f55, %f46, %f46, %f53;
	mad.f32 	%f56, %f52, %f52, %f54;
	mad.f32 	%f57, %f50, %f50, %f55;
	mad.f32 	%f58, %f48, %f48, %f56;
	mul.f32 	%f59, %f57, %f58;
	mul.f32 	%f60, %f42, %f44;
	mad.f32 	%f61, %f46, %f52, %f60;
	mad.f32 	%f62, %f50, %f48, %f61;
	sqrt.approx.f32 	%f63, %f59;
	div.approx.f32 	%f64, %f62, %f63;
	mov.f32 	%f65, 0f3f800000;    	// 1
	min.f32 	%f66, %f64, %f65;
	mov.f32 	%f67, 0fbf800000;    	// -1
	max.f32 	%f68, %f66, %f67;
	mov.f32 	%f69, 0f3f7d70a4;    	// 0.99
	set.gt.u32.f32 	%r26, %f68, %f69;
	neg.s32 	%r27, %r26;
	mov.f32 	%f70, 0fbf7d70a4;    	// -0.99
	set.lt.u32.f32 	%r28, %f68, %f70;
	neg.s32 	%r29, %r28;
	or.b32 	%r30, %r27, %r29;
	mov.u32 	%r31, 0;
	setp.eq.s32 	%p2, %r30, %r31;
	@%p2 bra 	$Lt_0_29954;
	.loc	16	9327	0
	mul.f32 	%f71, %f46, %f48;
	mul.f32 	%f72, %f44, %f50;
	mul.f32 	%f73, %f42, %f52;
	mul.f32 	%f74, %f50, %f52;
	sub.f32 	%f75, %f74, %f71;
	mul.f32 	%f76, %f42, %f48;
	sub.f32 	%f77, %f76, %f72;
	mul.f32 	%f78, %f46, %f44;
	sub.f32 	%f79, %f78, %f73;
	mul.f32 	%f80, %f75, %f75;
	mad.f32 	%f81, %f77, %f77, %f80;
	mad.f32 	%f82, %f79, %f79, %f81;
	div.approx.f32 	%f83, %f82, %f59;
	sqrt.approx.f32 	%f84, %f83;
	abs.f32 	%f85, %f84;
	.loc	16	8429	0
	mov.f32 	%f86, 0f3f11eb85;    	// 0.57
	setp.gt.f32 	%p3, %f85, %f86;
	mov.f32 	%f87, 0f3f800000;    	// 1
	sub.f32 	%f88, %f87, %f85;
	mov.f32 	%f89, 0f3f000000;    	// 0.5
	mul.f32 	%f90, %f88, %f89;
	sqrt.approx.f32 	%f91, %f90;
	selp.f32 	%f92, %f91, %f85, %p3;
	mul.f32 	%f93, %f92, %f92;
	mov.f32 	%f94, 0f3d53f941;    	// 0.0517514
	mov.f32 	%f95, %f94;
	mov.f32 	%f96, %f93;
	mov.f32 	%f97, 0f3c94d2e9;    	// 0.018167
	mov.f32 	%f98, %f97;
	mad.f32 %f99, %f95, %f96, %f98;
	mov.f32 	%f100, %f99;
	mov.f32 	%f101, %f100;
	mov.f32 	%f102, %f93;
	mov.f32 	%f103, 0f3d3f841f;   	// 0.0467569
	mov.f32 	%f104, %f103;
	mad.f32 %f105, %f101, %f102, %f104;
	mov.f32 	%f100, %f105;
	mov.f32 	%f106, %f100;
	mov.f32 	%f107, %f93;
	mov.f32 	%f108, 0f3d994929;   	// 0.0748466
	mov.f32 	%f109, %f108;
	mad.f32 %f110, %f106, %f107, %f109;
	mov.f32 	%f100, %f110;
	mov.f32 	%f111, %f100;
	mov.f32 	%f112, %f93;
	mov.f32 	%f113, 0f3e2aab94;   	// 0.16667
	mov.f32 	%f114, %f113;
	mad.f32 %f115, %f111, %f112, %f114;
	mov.f32 	%f100, %f115;
	mul.f32 	%f116, %f93, %f100;
	mov.f32 	%f117, %f116;
	mov.f32 	%f118, %f92;
	mov.f32 	%f119, %f92;
	mad.f32 %f120, %f117, %f118, %f119;
	mov.f32 	%f100, %f120;
	mov.f32 	%f121, 0fc0000000;   	// -2
	mov.f32 	%f122, %f121;
	mov.f32 	%f123, %f100;
	mov.f32 	%f124, 0f3fc90fdb;   	// 1.5708
	mov.f32 	%f125, %f124;
	mad.f32 %f126, %f122, %f123, %f125;
	mov.f32 	%f127, %f126;
	.loc	16	9331	0
	selp.f32 	%f128, %f127, %f100, %p3;
	mov.f32 	%f129, %f128;
	mov.f32 	%f130, 0f7f800000;   	// ((1.0F)/(0.0F))
	setp.le.f32 	%p4, %f128, %f130;
	@!%p4 bra 	$Lt_0_30210;
	.loc	16	9338	0
	mov.b32 	%r32, %f128;
	mov.b32 	%r33, %f84;
	and.b32 	%r34, %r33, -2147483648;
	or.b32 	%r35, %r32, %r34;
	mov.b32 	%f129, %r35;
$Lt_0_30210:
	.loc	16	9340	0
	mov.f64 	%fd1, 0d400921fb54442d18;	// 3.14159
	cvt.f64.f32 	%fd2, %f129;
	sub.f64 	%fd3, %fd1, %fd2;
	cvt.rn.f32.f64 	%f131, %fd3;
	mov.f32 	%f132, 0f00000000;   	// 0
	setp.lt.f32 	%p5, %f68, %f132;
	selp.f32 	%f133, %f131, %f129, %p5;
	bra.uni 	$Lt_0_29698;
$Lt_0_29954:
	.loc	16	8429	0
	abs.f32 	%f134, %f68;
	mov.f32 	%f135, 0f3f11eb85;   	// 0.57
	setp.gt.f32 	%p6, %f134, %f135;
	mov.f32 	%f136, 0f3f800000;   	// 1
	sub.f32 	%f137, %f136, %f134;
	mov.f32 	%f138, 0f3f000000;   	// 0.5
	mul.f32 	%f139, %f137, %f138;
	sqrt.approx.f32 	%f140, %f139;
	selp.f32 	%f141, %f140, %f134, %p6;
	mul.f32 	%f142, %f141, %f141;
	mov.f32 	%f143, 0f3d53f941;   	// 0.0517514
	mov.f32 	%f144, %f143;
	mov.f32 	%f145, %f142;
	mov.f32 	%f146, 0f3c94d2e9;   	// 0.018167
	mov.f32 	%f147, %f146;
	mad.f32 %f148, %f144, %f145, %f147;
	mov.f32 	%f149, %f148;
	mov.f32 	%f150, %f149;
	mov.f32 	%f151, %f142;
	mov.f32 	%f152, 0f3d3f841f;   	// 0.0467569
	mov.f32 	%f153, %f152;
	mad.f32 %f154, %f150, %f151, %f153;
	mov.f32 	%f149, %f154;
	mov.f32 	%f155, %f149;
	mov.f32 	%f156, %f142;
	mov.f32 	%f157, 0f3d994929;   	// 0.0748466
	mov.f32 	%f158, %f157;
	mad.f32 %f159, %f155, %f156, %f158;
	mov.f32 	%f149, %f159;
	mov.f32 	%f160, %f149;
	mov.f32 	%f161, %f142;
	mov.f32 	%f162, 0f3e2aab94;   	// 0.16667
	mov.f32 	%f163, %f162;
	mad.f32 %f164, %f160, %f161, %f163;
	mov.f32 	%f149, %f164;
	mul.f32 	%f165, %f142, %f149;
	mov.f32 	%f166, %f165;
	mov.f32 	%f167, %f141;
	mov.f32 	%f168, %f141;
	mad.f32 %f169, %f166, %f167, %f168;
	mov.f32 	%f149, %f169;
	.loc	14	115	0
	add.f32 	%f170, %f149, %f149;
	mov.f32 	%f171, 0f3fc90fdb;   	// 1.5708
	sub.f32 	%f172, %f171, %f149;
	selp.f32 	%f173, %f170, %f172, %p6;
	mov.f32 	%f174, 0f40490fdb;   	// 3.14159
	sub.f32 	%f175, %f174, %f173;
	mov.b32 	%r36, %f68;
	mov.s32 	%r37, 0;
	setp.lt.s32 	%p7, %r36, %r37;
	selp.f32 	%f133, %f175, %f173, %p7;
$Lt_0_29698:
	.loc	16	10376	0
	neg.f32 	%f176, %f133;
	mul.f32 	%f177, %f33, %f44;
	mad.f32 	%f178, %f26, %f52, %f177;
	mad.f32 	%f179, %f28, %f48, %f178;
	mov.f32 	%f180, 0f00000000;   	// 0
	setp.ge.f32 	%p8, %f179, %f180;
	selp.f32 	%f181, %f133, %f176, %p8;
	mov.f32 	%f182, 0f40c90fdb;   	// 6.28319
	add.f32 	%f183, %f181, %f182;
	abs.f32 	%f184, %f183;
	mov.f32 	%f185, %f184;
	mov.f32 	%f186, 0f7f800000;   	// ((1.0F)/(0.0F))
	setp.le.f32 	%p9, %f184, %f186;
	@%p9 bra 	$Lt_0_30722;
	.loc	16	10379	0
	mov.f32 	%f187, 0f40c90fdb;   	// 6.28319
	add.f32 	%f188, %f183, %f187;
	bra.uni 	$LDWendi_fmodf_243_3;
$Lt_0_30722:
	mov.f32 	%f189, 0f7f800000;   	// ((1.0F)/(0.0F))
	setp.eq.f32 	%p10, %f184, %f189;
	@!%p10 bra 	$Lt_0_31490;
	mov.f32 	%f190, 0fffc00000;   	// -nan
	rsqrt.approx.f32 	%f191, %f190;
	bra.uni 	$Lt_0_31746;
$Lt_0_31490:
	mov.f32 	%f192, 0f40c90fdb;   	// 6.28319
	setp.ge.f32 	%p11, %f184, %f192;
	@!%p11 bra 	$Lt_0_32002;
	.loc	16	10397	0
	mov.b32 	%r38, %f184;
	and.b32 	%r39, %r38, 2139095040;
	or.b32 	%r40, %r39, 4788187;
	mov.b32 	%f193, %r40;
	mov.f32 	%f194, 0f3f000000;   	// 0.5
	mul.f32 	%f195, %f193, %f194;
	setp.lt.f32 	%p12, %f184, %f193;
	selp.f32 	%f196, %f195, %f193, %p12;
	mov.f32 	%f197, 0f40c90fdb;   	// 6.28319
	setp.ge.f32 	%p13, %f196, %f197;
	@!%p13 bra 	$Lt_0_32258;
$Lt_0_32770:
	.loc	16	10403	0
	sub.f32 	%f198, %f185, %f196;
	setp.ge.f32 	%p14, %f185, %f196;
	selp.f32 	%f185, %f198, %f185, %p14;
	.loc	16	10406	0
	mov.f32 	%f199, 0f3f000000;   	// 0.5
	mul.f32 	%f196, %f196, %f199;
	mov.f32 	%f200, 0f40c90fdb;   	// 6.28319
	setp.ge.f32 	%p15, %f196, %f200;
	@%p15 bra 	$Lt_0_32770;
$Lt_0_32258:
	mov.b32 	%r41, %f185;
	mov.b32 	%r42, %f183;
	and.b32 	%r43, %r42, -2147483648;
	or.b32 	%r44, %r41, %r43;
	mov.b32 	%f191, %r44;
	bra.uni 	$Lt_0_31746;
$Lt_0_32002:
	.loc	16	10411	0
	add.f32 	%f201, %f183, %f183;
	mov.f32 	%f202, 0f00000000;   	// 0
	setp.gt.f32 	%p16, %f184, %f202;
	selp.f32 	%f203, %f183, %f201, %p16;
	mov.f32 	%f191, %f203;
$Lt_0_31746:
$Lt_0_31234:
	mov.f32 	%f188, %f191;
$LDWendi_fmodf_243_3:
	.loc	14	125	0
	sub.f32 	%f204, %f14, %f17;
	sub.f32 	%f205, %f22, %f19;
	sub.f32 	%f206, %f16, %f19;
	sub.f32 	%f207, %f20, %f17;
	sub.f32 	%f208, %f22, %f25;
	sub.f32 	%f209, %f20, %f23;
	sub.f32 	%f210, %f21, %f18;
	sub.f32 	%f211, %f15, %f18;
	sub.f32 	%f212, %f21, %f24;
	mul.f32 	%f213, %f204, %f205;
	mul.f32 	%f214, %f207, %f208;
	mul.f32 	%f215, %f206, %f210;
	mul.f32 	%f216, %f209, %f210;
	mul.f32 	%f217, %f207, %f211;
	mul.f32 	%f218, %f205, %f212;
	mul.f32 	%f219, %f206, %f207;
	sub.f32 	%f220, %f219, %f213;
	mul.f32 	%f221, %f205, %f209;
	sub.f32 	%f222, %f221, %f214;
	mul.f32 	%f223, %f211, %f205;
	sub.f32 	%f224, %f223, %f215;
	mul.f32 	%f225, %f207, %f212;
	sub.f32 	%f226, %f225, %f216;
	mul.f32 	%f227, %f204, %f210;
	sub.f32 	%f228, %f227, %f217;
	mul.f32 	%f229, %f210, %f208;
	sub.f32 	%f230, %f229, %f218;
	mul.f32 	%f231, %f220, %f220;
	mul.f32 	%f232, %f222, %f222;
	mad.f32 	%f233, %f224, %f224, %f231;
	mad.f32 	%f234, %f230, %f230, %f232;
	mad.f32 	%f235, %f228, %f228, %f233;
	mad.f32 	%f236, %f226, %f226, %f234;
	mul.f32 	%f237, %f235, %f236;
	mul.f32 	%f238, %f220, %f222;
	mad.f32 	%f239, %f224, %f230, %f238;
	mad.f32 	%f240, %f228, %f226, %f239;
	sqrt.approx.f32 	%f241, %f237;
	div.approx.f32 	%f242, %f240, %f241;
	mov.f32 	%f243, 0f3f800000;   	// 1
	min.f32 	%f244, %f242, %f243;
	mov.f32 	%f245, 0fbf800000;   	// -1
	max.f32 	%f246, %f244, %f245;
	mov.f32 	%f247, 0f3f7d70a4;   	// 0.99
	set.gt.u32.f32 	%r45, %f246, %f247;
	neg.s32 	%r46, %r45;
	mov.f32 	%f248, 0fbf7d70a4;   	// -0.99
	set.lt.u32.f32 	%r47, %f246, %f248;
	neg.s32 	%r48, %r47;
	or.b32 	%r49, %r46, %r48;
	mov.u32 	%r50, 0;
	setp.eq.s32 	%p17, %r49, %r50;
	@%p17 bra 	$Lt_0_33538;
	.loc	16	9327	0
	mul.f32 	%f249, %f224, %f226;
	mul.f32 	%f250, %f222, %f228;
	mul.f32 	%f251, %f220, %f230;
	mul.f32 	%f252, %f228, %f230;
	sub.f32 	%f253, %f252, %f249;
	mul.f32 	%f254, %f220, %f226;
	sub.f32 	%f255, %f254, %f250;
	mul.f32 	%f256, %f224, %f222;
	sub.f32 	%f257, %f256, %f251;
	mul.f32 	%f258, %f253, %f253;
	mad.f32 	%f259, %f255, %f255, %f258;
	mad.f32 	%f260, %f257, %f257, %f259;
	div.approx.f32 	%f261, %f260, %f237;
	sqrt.approx.f32 	%f262, %f261;
	abs.f32 	%f263, %f262;
	.loc	16	8429	0
	mov.f32 	%f264, 0f3f11eb85;   	// 0.57
	setp.gt.f32 	%p3, %f263, %f264;
	mov.f32 	%f265, 0f3f800000;   	// 1
	sub.f32 	%f266, %f265, %f263;
	mov.f32 	%f267, 0f3f000000;   	// 0.5
	mul.f32 	%f268, %f266, %f267;
	sqrt.approx.f32 	%f269, %f268;
	selp.f32 	%f92, %f269, %f263, %p3;
	mul.f32 	%f93, %f92, %f92;
	mov.f32 	%f270, 0f3d53f941;   	// 0.0517514
	mov.f32 	%f271, %f270;
	mov.f32 	%f272, %f93;
	mov.f32 	%f273, 0f3c94d2e9;   	// 0.018167
	mov.f32 	%f274, %f273;
	mad.f32 %f275, %f271, %f272, %f274;
	mov.f32 	%f100, %f275;
	mov.f32 	%f276, %f100;
	mov.f32 	%f277, %f93;
	mov.f32 	%f278, 0f3d3f841f;   	// 0.0467569
	mov.f32 	%f279, %f278;
	mad.f32 %f280, %f276, %f277, %f279;
	mov.f32 	%f100, %f280;
	mov.f32 	%f281, %f100;
	mov.f32 	%f282, %f93;
	mov.f32 	%f283, 0f3d994929;   	// 0.0748466
	mov.f32 	%f284, %f283;
	mad.f32 %f285, %f281, %f282, %f284;
	mov.f32 	%f100, %f285;
	mov.f32 	%f286, %f100;
	mov.f32 	%f287, %f93;
	mov.f32 	%f288, 0f3e2aab94;   	// 0.16667
	mov.f32 	%f289, %f288;
	mad.f32 %f290, %f286, %f287, %f289;
	mov.f32 	%f100, %f290;
	mul.f32 	%f291, %f93, %f100;
	mov.f32 	%f292, %f291;
	mov.f32 	%f293, %f92;
	mov.f32 	%f294, %f92;
	mad.f32 %f295, %f292, %f293, %f294;
	mov.f32 	%f100, %f295;
	mov.f32 	%f296, 0fc0000000;   	// -2
	mov.f32 	%f297, %f296;
	mov.f32 	%f298, %f100;
	mov.f32 	%f299, 0f3fc90fdb;   	// 1.5708
	mov.f32 	%f300, %f299;
	mad.f32 %f301, %f297, %f298, %f300;
	mov.f32 	%f302, %f301;
	.loc	16	9331	0
	selp.f32 	%f303, %f302, %f100, %p3;
	mov.f32 	%f129, %f303;
	mov.f32 	%f304, 0f7f800000;   	// ((1.0F)/(0.0F))
	setp.le.f32 	%p18, %f303, %f304;
	@!%p18 bra 	$Lt_0_33794;
	.loc	16	9338	0
	mov.b32 	%r51, %f303;
	mov.b32 	%r52, %f262;
	and.b32 	%r53, %r52, -2147483648;
	or.b32 	%r54, %r51, %r53;
	mov.b32 	%f129, %r54;
$Lt_0_33794:
	.loc	16	9340	0
	mov.f64 	%fd4, 0d400921fb54442d18;	// 3.14159
	cvt.f64.f32 	%fd5, %f129;
	sub.f64 	%fd6, %fd4, %fd5;
	cvt.rn.f32.f64 	%f305, %fd6;
	mov.f32 	%f306, 0f00000000;   	// 0
	setp.lt.f32 	%p19, %f246, %f306;
	selp.f32 	%f307, %f305, %f129, %p19;
	bra.uni 	$Lt_0_33282;
$Lt_0_33538:
	.loc	16	8429	0
	abs.f32 	%f308, %f246;
	mov.f32 	%f309, 0f3f11eb85;   	// 0.57
	setp.gt.f32 	%p20, %f308, %f309;
	mov.f32 	%f310, 0f3f800000;   	// 1
	sub.f32 	%f311, %f310, %f308;
	mov.f32 	%f312, 0f3f000000;   	// 0.5
	mul.f32 	%f313, %f311, %f312;
	sqrt.approx.f32 	%f314, %f313;
	selp.f32 	%f315, %f314, %f308, %p20;
	mul.f32 	%f316, %f315, %f315;
	mov.f32 	%f317, 0f3d53f941;   	// 0.0517514
	mov.f32 	%f318, %f317;
	mov.f32 	%f319, %f316;
	mov.f32 	%f320, 0f3c94d2e9;   	// 0.018167
	mov.f32 	%f321, %f320;
	mad.f32 %f322, %f318, %f319, %f321;
	mov.f32 	%f149, %f322;
	mov.f32 	%f323, %f149;
	mov.f32 	%f324, %f316;
	mov.f32 	%f325, 0f3d3f841f;   	// 0.0467569
	mov.f32 	%f326, %f325;
	mad.f32 %f327, %f323, %f324, %f326;
	mov.f32 	%f149, %f327;
	mov.f32 	%f328, %f149;
	mov.f32 	%f329, %f316;
	mov.f32 	%f330, 0f3d994929;   	// 0.0748466
	mov.f32 	%f331, %f330;
	mad.f32 %f332, %f328, %f329, %f331;
	mov.f32 	%f149, %f332;
	mov.f32 	%f333, %f149;
	mov.f32 	%f334, %f316;
	mov.f32 	%f335, 0f3e2aab94;   	// 0.16667
	mov.f32 	%f336, %f335;
	mad.f32 %f337, %f333, %f334, %f336;
	mov.f32 	%f149, %f337;
	mul.f32 	%f338, %f316, %f149;
	mov.f32 	%f339, %f338;
	mov.f32 	%f340, %f315;
	mov.f32 	%f341, %f315;
	mad.f32 %f342, %f339, %f340, %f341;
	mov.f32 	%f149, %f342;
	.loc	14	125	0
	add.f32 	%f343, %f149, %f149;
	mov.f32 	%f344, 0f3fc90fdb;   	// 1.5708
	sub.f32 	%f345, %f344, %f149;
	selp.f32 	%f346, %f343, %f345, %p20;
	mov.f32 	%f347, 0f40490fdb;   	// 3.14159
	sub.f32 	%f348, %f347, %f346;
	mov.b32 	%r55, %f246;
	mov.s32 	%r56, 0;
	setp.lt.s32 	%p21, %r55, %r56;
	selp.f32 	%f307, %f348, %f346, %p21;
$Lt_0_33282:
	.loc	16	10376	0
	neg.f32 	%f349, %f307;
	mul.f32 	%f350, %f211, %f222;
	mad.f32 	%f351, %f204, %f230, %f350;
	mad.f32 	%f352, %f206, %f226, %f351;
	mov.f32 	%f353, 0f00000000;   	// 0
	setp.ge.f32 	%p22, %f352, %f353;
	selp.f32 	%f354, %f307, %f349, %p22;
	mov.f32 	%f355, 0f40c90fdb;   	// 6.28319
	add.f32 	%f356, %f354, %f355;
	abs.f32 	%f357, %f356;
	mov.f32 	%f358, %f357;
	mov.f32 	%f359, 0f7f800000;   	// ((1.0F)/(0.0F))
	setp.le.f32 	%p23, %f357, %f359;
	@%p23 bra 	$Lt_0_34306;
	.loc	16	10379	0
	mov.f32 	%f360, 0f40c90fdb;   	// 6.28319
	add.f32 	%f361, %f356, %f360;
	bra.uni 	$LDWendi_fmodf_243_1;
$Lt_0_34306:
	mov.f32 	%f362, 0f7f800000;   	// ((1.0F)/(0.0F))
	setp.eq.f32 	%p24, %f357, %f362;
	@!%p24 bra 	$Lt_0_35074;
	mov.f32 	%f363, 0fffc00000;   	// -nan
	rsqrt.approx.f32 	%f191, %f363;
	bra.uni 	$Lt_0_35330;
$Lt_0_35074:
	mov.f32 	%f364, 0f40c90fdb;   	// 6.28319
	setp.ge.f32 	%p25, %f357, %f364;
	@!%p25 bra 	$Lt_0_35586;
	.loc	16	10397	0
	mov.b32 	%r57, %f357;
	and.b32 	%r58, %r57, 2139095040;
	or.b32 	%r59, %r58, 4788187;
	mov.b32 	%f365, %r59;
	mov.f32 	%f366, 0f3f000000;   	// 0.5
	mul.f32 	%f367, %f365, %f366;
	setp.lt.f32 	%p26, %f357, %f365;
	selp.f32 	%f196, %f367, %f365, %p26;
	mov.f32 	%f368, 0f40c90fdb;   	// 6.28319
	setp.ge.f32 	%p27, %f196, %f368;
	@!%p27 bra 	$Lt_0_35842;
$Lt_0_36354:
	.loc	16	10403	0
	sub.f32 	%f369, %f358, %f196;
	setp.le.f32 	%p28, %f196, %f358;
	selp.f32 	%f358, %f369, %f358, %p28;
	.loc	16	10406	0
	mov.f32 	%f370, 0f3f000000;   	// 0.5
	mul.f32 	%f196, %f196, %f370;
	mov.f32 	%f371, 0f40c90fdb;   	// 6.28319
	setp.ge.f32 	%p29, %f196, %f371;
	@%p29 bra 	$Lt_0_36354;
$Lt_0_35842:
	mov.b32 	%r60, %f358;
	mov.b32 	%r61, %f356;
	and.b32 	%r62, %r61, -2147483648;
	or.b32 	%r63, %r60, %r62;
	mov.b32 	%f191, %r63;
	bra.uni 	$Lt_0_35330;
$Lt_0_35586:
	.loc	16	10411	0
	add.f32 	%f372, %f356, %f356;
	mov.f32 	%f373, 0f00000000;   	// 0
	setp.gt.f32 	%p30, %f357, %f373;
	selp.f32 	%f374, %f356, %f372, %p30;
	mov.f32 	%f191, %f374;
$Lt_0_35330:
$Lt_0_34818:
	mov.f32 	%f361, %f191;
$LDWendi_fmodf_243_1:
	.loc	14	130	0
	ld.global.s32 	%r64, [%rd6+0];
	cvt.s64.s32 	%rd41, %r64;
	mul.wide.s32 	%rd42, %r64, 8;
	.loc	14	94	0
	ld.param.u64 	%rd15, [__cudaparm__Z34kCalculateCMAPTorsionForces_kerneliiP6float4PfS0_S0_P4int2P4int4Pi_mapPositions];
	.loc	14	130	0
	add.u64 	%rd43, %rd15, %rd42;
	ld.global.v2.s32 	{%r65,%r66}, [%rd43+0];
	.loc	14	137	0
	cvt.rn.f32.s32 	%f375, %r66;
	mov.f32 	%f376, 0f40c90fdb;   	// 6.28319
	div.approx.f32 	%f377, %f376, %f375;
	div.approx.f32 	%f378, %f188, %f377;
	div.approx.f32 	%f379, %f361, %f377;
	cvt.rzi.s32.f32 	%r67, %f378;
	cvt.rzi.s32.f32 	%r68, %f379;
	mul.lo.s32 	%r69, %r68, %r66;
	add.s32 	%r70, %r67, %r69;
	mul.lo.s32 	%r71, %r70, 4;
	add.s32 	%r72, %r65, %r71;
	cvt.s64.s32 	%rd44, %r72;
	mul.wide.s32 	%rd45, %r72, 16;
	.loc	14	94	0
	ld.param.u64 	%rd14, [__cudaparm__Z34kCalculateCMAPTorsionForces_kerneliiP6float4PfS0_S0_P4int2P4int4Pi_coeff];
	.loc	14	137	0
	add.u64 	%rd46, %rd14, %rd45;
	ld.global.v4.f32 	{%f380,%f381,%f382,%f383}, [%rd46+0];
	ld.global.v4.f32 	{%f384,%f385,%f386,%f387}, [%rd46+16];
	ld.global.v4.f32 	{%f388,%f389,%f390,%f391}, [%rd46+32];
	ld.global.v4.f32 	{%f392,%f393,%f394,%f395}, [%rd46+48];
	.loc	14	163	0
	cvt.rn.f32.s32 	%f396, %r67;
	cvt.rn.f32.s32 	%f397, %r68;
	sub.f32 	%f398, %f378, %f396;
	sub.f32 	%f399, %f379, %f397;
	mad.f32 	%f400, %f383, %f399, %f382;
	mad.f32 	%f401, %f399, %f400, %f381;
	mul.f32 	%f402, %f399, %f401;
	mad.f32 	%f403, %f387, %f399, %f386;
	mad.f32 	%f404, %f399, %f403, %f385;
	mul.f32 	%f405, %f399, %f404;
	mad.f32 	%f406, %f391, %f399, %f390;
	mad.f32 	%f407, %f399, %f406, %f389;
	mul.f32 	%f408, %f399, %f407;
	mad.f32 	%f409, %f395, %f399, %f394;
	mad.f32 	%f410, %f399, %f409, %f393;
	mad.f32 	%f411, %f399, %f410, %f392;
	mad.f32 	%f412, %f398, %f411, %f408;
	add.f32 	%f413, %f388, %f412;
	mad.f32 	%f414, %f398, %f413, %f405;
	add.f32 	%f415, %f384, %f414;
	mad.f32 	%f416, %f398, %f415, %f402;
	add.f32 	%f417, %f380, %f416;
	add.f32 	%f1, %f1, %f417;
	.loc	14	94	0
	ld.param.s32 	%r9, [__cudaparm__Z34kCalculateCMAPTorsionForces_kerneliiP6float4PfS0_S0_P4int2P4int4Pi_numAtoms];
	.loc	14	182	0
	mul.lo.s32 	%r73, %r18, %r9;
	add.s32 	%r74, %r73, %r10;
	cvt.u64.u32 	%rd47, %r74;
	mul.wide.u32 	%rd48, %r74, 16;
	.loc	14	94	0
	ld.param.u64 	%rd13, [__cudaparm__Z34kCalculateCMAPTorsionForces_kerneliiP6float4PfS0_S0_P4int2P4int4Pi_forceBuffers];
	.loc	14	182	0
	add.u64 	%rd49, %rd13, %rd48;
	ld.global.v4.f32 	{%f418,%f419,%f420,%f421}, [%rd49+0];
	.loc	14	183	0
	mul.lo.s32 	%r75, %r19, %r9;
	add.s32 	%r76, %r75, %r11;
	cvt.u64.u32 	%rd50, %r76;
	mul.wide.u32 	%rd51, %r76, 16;
	add.u64 	%rd52, %rd13, %rd51;
	ld.global.v4.f32 	{%f422,%f423,%f424,%f425}, [%rd52+0];
	.loc	14	184	0
	mul.lo.s32 	%r77, %r20, %r9;
	add.s32 	%r78, %r77, %r12;
	cvt.u64.u32 	%rd53, %r78;
	mul.wide.u32 	%rd54, %r78, 16;
	add.u64 	%rd55, %rd13, %rd54;
	ld.global.v4.f32 	{%f426,%f427,%f428,%f429}, [%rd55+0];
	.loc	14	185	0
	mul.lo.s32 	%r79, %r21, %r9;
	add.s32 	%r80, %r79, %r13;
	cvt.u64.u32 	%rd56, %r80;
	mul.wide.u32 	%rd57, %r80, 16;
	add.u64 	%rd58, %rd13, %rd57;
	ld.global.v4.f32 	{%f430,%f431,%f432,%f433}, [%rd58+0];
	.loc	14	186	0
	add.f32 	%f434, %f391, %f391;
	mov.f32 	%f435, 0f40400000;   	// 3
	mul.f32 	%f436, %f395, %f435;
	add.f32 	%f437, %f390, %f390;
	mov.f32 	%f438, 0f40400000;   	// 3
	mul.f32 	%f439, %f394, %f438;
	add.f32 	%f440, %f389, %f389;
	mov.f32 	%f441, 0f40400000;   	// 3
	mul.f32 	%f442, %f393, %f441;
	add.f32 	%f443, %f388, %f388;
	mov.f32 	%f444, 0f40400000;   	// 3
	mul.f32 	%f445, %f392, %f444;
	mul.f32 	%f446, %f32, %f32;
	mad.f32 	%f447, %f29, %f29, %f446;
	mad.f32 	%f448, %f27, %f27, %f447;
	sqrt.approx.f32 	%f449, %f448;
	mad.f32 	%f450, %f398, %f436, %f434;
	mad.f32 	%f451, %f398, %f439, %f437;
	mad.f32 	%f452, %f398, %f442, %f440;
	mad.f32 	%f453, %f398, %f445, %f443;
	mad.f32 	%f454, %f398, %f450, %f387;
	mul.f32 	%f455, %f399, %f454;
	mad.f32 	%f456, %f398, %f451, %f455;
	add.f32 	%f457, %f456, %f386;
	mul.f32 	%f458, %f399, %f457;
	mad.f32 	%f459, %f398, %f452, %f458;
	add.f32 	%f460, %f459, %f385;
	mul.f32 	%f461, %f399, %f460;
	mad.f32 	%f462, %f398, %f453, %f461;
	add.f32 	%f463, %f462, %f384;
	div.approx.f32 	%f464, %f463, %f377;
	mul.f32 	%f465, %f449, %f464;
	neg.f32 	%f466, %f465;
	div.approx.f32 	%f467, %f466, %f57;
	mul.f32 	%f468, %f46, %f467;
	add.f32 	%f469, %f418, %f468;
	.loc	14	187	0
	mul.f32 	%f470, %f42, %f467;
	add.f32 	%f471, %f419, %f470;
	.loc	14	188	0
	mul.f32 	%f472, %f50, %f467;
	add.f32 	%f473, %f420, %f472;
	.loc	14	189	0
	mul.f32 	%f474, %f32, %f33;
	mul.f32 	%f475, %f32, %f34;
	mad.f32 	%f476, %f26, %f29, %f474;
	mad.f32 	%f477, %f29, %f31, %f475;
	mad.f32 	%f478, %f28, %f27, %f476;
	mad.f32 	%f479, %f27, %f30, %f477;
	rcp.approx.f32 	%f480, %f448;
	mul.f32 	%f481, %f479, %f480;
	mul.f32 	%f482, %f478, %f480;
	div.approx.f32 	%f483, %f465, %f58;
	mul.f32 	%f484, %f52, %f483;
	mul.f32 	%f485, %f481, %f484;
	mul.f32 	%f486, %f482, %f468;
	sub.f32 	%f487, %f486, %f485;
	sub.f32 	%f488, %f487, %f468;
	add.f32 	%f489, %f422, %f488;
	.loc	14	190	0
	mul.f32 	%f490, %f44, %f483;
	mul.f32 	%f491, %f481, %f490;
	mul.f32 	%f492, %f482, %f470;
	sub.f32 	%f493, %f492, %f491;
	sub.f32 	%f494, %f493, %f470;
	add.f32 	%f495, %f423, %f494;
	.loc	14	191	0
	mul.f32 	%f496, %f48, %f483;
	mul.f32 	%f497, %f481, %f496;
	mul.f32 	%f498, %f482, %f472;
	sub.f32 	%f499, %f498, %f497;
	sub.f32 	%f500, %f499, %f472;
	add.f32 	%f501, %f424, %f500;
	.loc	14	192	0
	add.f32 	%f502, %f484, %f487;
	sub.f32 	%f503, %f426, %f502;
	.loc	14	193	0
	add.f32 	%f504, %f490, %f493;
	sub.f32 	%f505, %f427, %f504;
	.loc	14	194	0
	add.f32 	%f506, %f496, %f499;
	sub.f32 	%f507, %f428, %f506;
	.loc	14	195	0
	add.f32 	%f508, %f430, %f484;
	.loc	14	196	0
	add.f32 	%f509, %f431, %f490;
	.loc	14	197	0
	add.f32 	%f510, %f432, %f496;
	st.global.v4.f32 	[%rd49+0], {%f469,%f471,%f473,%f421};
	st.global.v4.f32 	[%rd52+0], {%f489,%f495,%f501,%f425};
	st.global.v4.f32 	[%rd55+0], {%f503,%f505,%f507,%f429};
	st.global.v4.f32 	[%rd58+0], {%f508,%f509,%f510,%f433};
	.loc	14	220	0
	mul.lo.s32 	%r81, %r22, %r9;
	add.s32 	%r82, %r81, %r14;
	cvt.u64.u32 	%rd59, %r82;
	mul.wide.u32 	%rd60, %r82, 16;
	add.u64 	%rd61, %rd13, %rd60;
	ld.global.v4.f32 	{%f511,%f512,%f513,%f514}, [%rd61+0];
	.loc	14	221	0
	mul.lo.s32 	%r83, %r23, %r9;
	add.s32 	%r84, %r83, %r15;
	cvt.u64.u32 	%rd62, %r84;
	mul.wide.u32 	%rd63, %r84, 16;
	add.u64 	%rd64, %rd13, %rd63;
	ld.global.v4.f32 	{%f515,%f516,%f517,%f518}, [%rd64+0];
	.loc	14	222	0
	mul.lo.s32 	%r85, %r24, %r9;
	add.s32 	%r86, %r85, %r16;
	cvt.u64.u32 	%rd65, %r86;
	mul.wide.u32 	%rd66, %r86, 16;
	add.u64 	%rd67, %rd13, %rd66;
	ld.global.v4.f32 	{%f519,%f520,%f521,%f522}, [%rd67+0];
	.loc	14	223	0
	mul.lo.s32 	%r87, %r25, %r9;
	add.s32 	%r88, %r87, %r17;
	cvt.u64.u32 	%rd68, %r88;
	mul.wide.u32 	%rd69, %r88, 16;
	add.u64 	%rd70, %rd13, %rd69;
	ld.global.v4.f32 	{%f523,%f524,%f525,%f526}, [%rd70+0];
	.loc	14	225	0
	add.f32 	%f527, %f382, %f382;
	mov.f32 	%f528, 0f40400000;   	// 3
	mul.f32 	%f529, %f383, %f528;
	add.f32 	%f530, %f386, %f386;
	mov.f32 	%f531, 0f40400000;   	// 3
	mul.f32 	%f532, %f387, %f531;
	mov.f32 	%f533, 0f40400000;   	// 3
	mul.f32 	%f534, %f391, %f533;
	add.f32 	%f535, %f394, %f394;
	mul.f32 	%f536, %f210, %f210;
	mad.f32 	%f537, %f207, %f207, %f536;
	mad.f32 	%f538, %f205, %f205, %f537;
	sqrt.approx.f32 	%f539, %f538;
	mad.f32 	%f540, %f399, %f529, %f527;
	mad.f32 	%f541, %f399, %f532, %f530;
	mad.f32 	%f542, %f399, %f534, %f437;
	mad.f32 	%f543, %f399, %f436, %f535;
	mul.f32 	%f544, %f399, %f540;
	mul.f32 	%f545, %f399, %f541;
	mul.f32 	%f546, %f399, %f542;
	mad.f32 	%f547, %f399, %f543, %f393;
	mad.f32 	%f548, %f398, %f547, %f546;
	add.f32 	%f549, %f548, %f389;
	mad.f32 	%f550, %f398, %f549, %f545;
	add.f32 	%f551, %f550, %f385;
	mad.f32 	%f552, %f398, %f551, %f544;
	add.f32 	%f553, %f552, %f381;
	div.approx.f32 	%f554, %f553, %f377;
	mul.f32 	%f555, %f539, %f554;
	neg.f32 	%f556, %f555;
	div.approx.f32 	%f557, %f556, %f235;
	mul.f32 	%f558, %f220, %f557;
	add.f32 	%f559, %f512, %f558;
	.loc	14	226	0
	mul.f32 	%f560, %f228, %f557;
	add.f32 	%f561, %f513, %f560;
	.loc	14	227	0
	mul.f32 	%f562, %f210, %f211;
	mul.f32 	%f563, %f210, %f212;
	mad.f32 	%f564, %f204, %f207, %f562;
	mad.f32 	%f565, %f207, %f209, %f563;
	mad.f32 	%f566, %f206, %f205, %f564;
	mad.f32 	%f567, %f205, %f208, %f565;
	rcp.approx.f32 	%f568, %f538;
	mul.f32 	%f569, %f567, %f568;
	mul.f32 	%f570, %f566, %f568;
	div.approx.f32 	%f571, %f555, %f236;
	mul.f32 	%f572, %f230, %f571;
	mul.f32 	%f573, %f224, %f557;
	mul.f32 	%f574, %f569, %f572;
	mul.f32 	%f575, %f570, %f573;
	sub.f32 	%f576, %f575, %f574;
	sub.f32 	%f577, %f576, %f573;
	add.f32 	%f578, %f515, %f577;
	.loc	14	228	0
	mul.f32 	%f579, %f222, %f571;
	mul.f32 	%f580, %f569, %f579;
	mul.f32 	%f581, %f570, %f558;
	sub.f32 	%f582, %f581, %f580;
	sub.f32 	%f583, %f582, %f558;
	add.f32 	%f584, %f516, %f583;
	.loc	14	229	0
	mul.f32 	%f585, %f226, %f571;
	mul.f32 	%f586, %f569, %f585;
	mul.f32 	%f587, %f570, %f560;
	sub.f32 	%f588, %f587, %f586;
	sub.f32 	%f589, %f588, %f560;
	add.f32 	%f590, %f517, %f589;
	.loc	14	230	0
	add.f32 	%f591, %f572, %f576;
	sub.f32 	%f592, %f519, %f591;
	.loc	14	231	0
	add.f32 	%f593, %f579, %f582;
	sub.f32 	%f594, %f520, %f593;
	.loc	14	232	0
	add.f32 	%f595, %f585, %f588;
	sub.f32 	%f596, %f521, %f595;
	.loc	14	233	0
	add.f32 	%f597, %f523, %f572;
	.loc	14	234	0
	add.f32 	%f598, %f524, %f579;
	.loc	14	235	0
	add.f32 	%f599, %f525, %f585;
	.loc	14	236	0
	add.f32 	%f600, %f511, %f573;
	st.global.v4.f32 	[%rd61+0], {%f600,%f559,%f561,%f514};
	st.global.v4.f32 	[%rd64+0], {%f578,%f584,%f590,%f518};
	st.global.v4.f32 	[%rd67+0], {%f592,%f594,%f596,%f522};
	st.global.v4.f32 	[%rd70+0], {%f597,%f598,%f599,%f526};
	.loc	14	239	0
	add.u64 	%rd6, %rd6, %rd7;
	add.s32 	%r5, %r5, %r8;
	add.u64 	%rd11, %rd11, %rd12;
	setp.lt.s32 	%p31, %r5, %r6;
	@%p31 bra 	$Lt_0_29442;
	bra.uni 	$Lt_0_28930;
$Lt_0_37122:
	mov.f32 	%f1, 0f00000000;     	// 0
$Lt_0_28930:
	.loc	14	241	0
	ld.param.u64 	%rd71, [__cudaparm__Z34kCalculateCMAPTorsionForces_kerneliiP6float4PfS0_S0_P4int2P4int4Pi_energyBuffer];
	cvt.u64.u32 	%rd72, %r3;
	mul.wide.u32 	%rd73, %r3, 4;
	add.u64 	%rd74, %rd71, %rd73;
	ld.global.f32 	%f601, [%rd74+0];
	add.f32 	%f602, %f601, %f1;
	st.global.f32 	[%rd74+0], %f602;
	.loc	14	242	0
	exit;
$LDWend__Z34kCalculateCMAPTorsionForces_kerneliiP6float4PfS0_S0_P4int2P4int4Pi:
	} // _Z34kCalculateCMAPTorsionForces_kerneliiP6float4PfS0_S0_P4int2P4int4Pi
	.global .align 8 .b8 _ZTVN10__cxxabiv117__class_type_infoE[8];
	.global .align 8 .b8 _ZTVN10__cxxabiv120__si_class_type_infoE[8];
	.global .align 8 .b8 _ZTVSt9exception[40] = {0,0,0,0,0,0,0,0,0,0,0,0,0,0,0,0,0,0,0,0,0,0,0,0,0,0,0,0,0,0,0,0,0,0,0,0,0,0,0,0};
	.global .align 8 .b8 _ZTVN6OpenMM15OpenMMExceptionE[40] = {0,0,0,0,0,0,0,0,0,0,0,0,0,0,0,0,0,0,0,0,0,0,0,0,0,0,0,0,0,0,0,0,0,0,0,0,0,0,0,0};



// ===== COMPILED SASS (sm_100) =====

	.target	sm_100

	.elftype	@"ET_EXEC"


//--------------------- .note.nv.tkinfo           --------------------------
	.section	.note.nv.tkinfo,"",@"SHT_NOTE"
	.sectionflags	@"SHF_NOTE_NV_TKINFO"
	.tkinfo
        /*0018*/ 	.word	0x00000002
        /*0030*/ 	.string	""
        /*0030*/ 	.string	"ptxas"
        /*0030*/ 	.string	"Cuda compilation tools, release 13.0, V13.0.88"
        /*0030*/ 	.string	"Build cuda_13.0.r13.0/compiler.36424714_0"
        /*0030*/ 	.string	"-arch sm_100 "



//--------------------- .note.nv.cuinfo           --------------------------
	.section	.note.nv.cuinfo,"",@"SHT_NOTE"
	.sectionflags	@"SHF_NOTE_NV_CUINFO"
        /*0018*/ 	.short	0x0002
        /*001a*/ 	.short	0x000b
        /*001c*/ 	.short	0x0082
	.zero		2


//--------------------- .nv.info                  --------------------------
	.section	.nv.info,"",@"SHT_CUDA_INFO"
	.align	4


	//----- nvinfo : EIATTR_REGCOUNT
	.align		4
        /*0000*/ 	.byte	0x04, 0x2f
        /*0002*/ 	.short	(.L_5 - .L_4)
	.align		4
.L_4:
        /*0004*/ 	.word	index@(_Z34kCalculateCMAPTorsionForces_kerneliiP6float4PfS0_S0_P4int2P4int4Pi)
        /*0008*/ 	.word	0x0000006d


	//----- nvinfo : EIATTR_FRAME_SIZE
	.align		4
.L_5:
        /*000c*/ 	.byte	0x04, 0x11
        /*000e*/ 	.short	(.L_7 - .L_6)
	.align		4
.L_6:
        /*0010*/ 	.word	index@(_Z34kCalculateCMAPTorsionForces_kerneliiP6float4PfS0_S0_P4int2P4int4Pi)
        /*0014*/ 	.word	0x00000000


	//----- nvinfo : EIATTR_MIN_STACK_SIZE
	.align		4
.L_7:
        /*0018*/ 	.byte	0x04, 0x12
        /*001a*/ 	.short	(.L_9 - .L_8)
	.align		4
.L_8:
        /*001c*/ 	.word	index@(_Z34kCalculateCMAPTorsionForces_kerneliiP6float4PfS0_S0_P4int2P4int4Pi)
        /*0020*/ 	.word	0x00000000
.L_9:


//--------------------- .nv.compat                --------------------------
	.section	.nv.compat,"",@"SHT_CUDA_COMPAT_INFO"
	.align	4
        /*0000*/ 	.byte	0x02, 0x09, 0x00, 0x00, 0x02, 0x02, 0x01, 0x00, 0x02, 0x05, 0x05, 0x00, 0x03, 0x07, 0x01, 0x01
        /*0010*/ 	.byte	0x02, 0x03, 0x00, 0x00, 0x02, 0x06, 0x01, 0x00, 0x04, 0x0b, 0x08, 0x00, 0x01, 0x00, 0x00, 0x00
        /*0020*/ 	.byte	0x00, 0x00, 0x00, 0x00


//--------------------- .nv.info._Z34kCalculateCMAPTorsionForces_kerneliiP6float4PfS0_S0_P4int2P4int4Pi --------------------------
	.section	.nv.info._Z34kCalculateCMAPTorsionForces_kerneliiP6float4PfS0_S0_P4int2P4int4Pi,"",@"SHT_CUDA_INFO"
	.sectionflags	@""
	.align	4


	//----- nvinfo : EIATTR_CUDA_API_VERSION
	.align		4
        /*0000*/ 	.byte	0x04, 0x37
        /*0002*/ 	.short	(.L_11 - .L_10)
.L_10:
        /*0004*/ 	.word	0x00000082


	//----- nvinfo : EIATTR_KPARAM_INFO
	.align		4
.L_11:
        /*0008*/ 	.byte	0x04, 0x17
        /*000a*/ 	.short	(.L_13 - .L_12)
.L_12:
        /*000c*/ 	.word	0x00000000
        /*0010*/ 	.short	0x0008
        /*0012*/ 	.short	0x0038
        /*0014*/ 	.byte	0x00, 0xf0, 0x21, 0x00


	//----- nvinfo : EIATTR_KPARAM_INFO
	.align		4
.L_13:
        /*0018*/ 	.byte	0x04, 0x17
        /*001a*/ 	.short	(.L_15 - .L_14)
.L_14:
        /*001c*/ 	.word	0x00000000
        /*0020*/ 	.short	0x0007
        /*0022*/ 	.short	0x0030
        /*0024*/ 	.byte	0x00, 0xf0, 0x21, 0x00


	//----- nvinfo : EIATTR_KPARAM_INFO
	.align		4
.L_15:
        /*0028*/ 	.byte	0x04, 0x17
        /*002a*/ 	.short	(.L_17 - .L_16)
.L_16:
        /*002c*/ 	.word	0x00000000
        /*0030*/ 	.short	0x0006
        /*0032*/ 	.short	0x0028
        /*0034*/ 	.byte	0x00, 0xf0, 0x21, 0x00


	//----- nvinfo : EIATTR_KPARAM_INFO
	.align		4
.L_17:
        /*0038*/ 	.byte	0x04, 0x17
        /*003a*/ 	.short	(.L_19 - .L_18)
.L_18:
        /*003c*/ 	.word	0x00000000
        /*0040*/ 	.short	0x0005
        /*0042*/ 	.short	0x0020
        /*0044*/ 	.byte	0x00, 0xf0, 0x21, 0x00


	//----- nvinfo : EIATTR_KPARAM_INFO
	.align		4
.L_19:
        /*0048*/ 	.byte	0x04, 0x17
        /*004a*/ 	.short	(.L_21 - .L_20)
.L_20:
        /*004c*/ 	.word	0x00000000
        /*0050*/ 	.short	0x0004
        /*0052*/ 	.short	0x0018
        /*0054*/ 	.byte	0x00, 0xf0, 0x21, 0x00


	//----- nvinfo : EIATTR_KPARAM_INFO
	.align		4
.L_21:
        /*0058*/ 	.byte	0x04, 0x17
        /*005a*/ 	.short	(.L_23 - .L_22)
.L_22:
        /*005c*/ 	.word	0x00000000
        /*0060*/ 	.short	0x0003
        /*0062*/ 	.short	0x0010
        /*0064*/ 	.byte	0x00, 0xf0, 0x21, 0x00


	//----- nvinfo : EIATTR_KPARAM_INFO
	.align		4
.L_23:
        /*0068*/ 	.byte	0x04, 0x17
        /*006a*/ 	.short	(.L_25 - .L_24)
.L_24:
        /*006c*/ 	.word	0x00000000
        /*0070*/ 	.short	0x0002
        /*0072*/ 	.short	0x0008
        /*0074*/ 	.byte	0x00, 0xf0, 0x21, 0x00


	//----- nvinfo : EIATTR_KPARAM_INFO
	.align		4
.L_25:
        /*0078*/ 	.byte	0x04, 0x17
        /*007a*/ 	.short	(.L_27 - .L_26)
.L_26:
        /*007c*/ 	.word	0x00000000
        /*0080*/ 	.short	0x0001
        /*0082*/ 	.short	0x0004
        /*0084*/ 	.byte	0x00, 0xf0, 0x11, 0x00


	//----- nvinfo : EIATTR_KPARAM_INFO
	.align		4
.L_27:
        /*0088*/ 	.byte	0x04, 0x17
        /*008a*/ 	.short	(.L_29 - .L_28)
.L_28:
        /*008c*/ 	.word	0x00000000
        /*0090*/ 	.short	0x0000
        /*0092*/ 	.short	0x0000
        /*0094*/ 	.byte	0x00, 0xf0, 0x11, 0x00


	//----- nvinfo : EIATTR_SPARSE_MMA_MASK
	.align		4
.L_29:
        /*0098*/ 	.byte	0x03, 0x50
        /*009a*/ 	.short	0x0000


	//----- nvinfo : EIATTR_MAXREG_COUNT
	.align		4
        /*009c*/ 	.byte	0x03, 0x1b
        /*009e*/ 	.short	0x00ff


	//----- nvinfo : EIATTR_MERCURY_ISA_VERSION
	.align		4
        /*00a0*/ 	.byte	0x03, 0x5f
        /*00a2*/ 	.short	0x0101


	//----- nvinfo : EIATTR_UNUSED_LOAD_BYTE_OFFSET
	.align		4
        /*00a4*/ 	.byte	0x04, 0x44
        /*00a6*/ 	.short	(.L_31 - .L_30)


	//   ....[0]....
.L_30:
        /*00a8*/ 	.word	0x00000200
        /*00ac*/ 	.word	0x00000fff


	//   ....[1]....
        /*00b0*/ 	.word	0x00000220
        /*00b4*/ 	.word	0x00000fff


	//   ....[2]....
        /*00b8*/ 	.word	0x00000240
        /*00bc*/ 	.word	0x00000fff


	//   ....[3]....
        /*00c0*/ 	.word	0x00000250
        /*00c4*/ 	.word	0x00000fff


	//   ....[4]....
        /*00c8*/ 	.word	0x00000280
        /*00cc*/ 	.word	0x00000fff


	//   ....[5]....
        /*00d0*/ 	.word	0x000002a0
        /*00d4*/ 	.word	0x00000fff


	//   ....[6]....
        /*00d8*/ 	.word	0x000002c0
        /*00dc*/ 	.word	0x00000fff


	//   ....[7]....
        /*00e0*/ 	.word	0x000002d0
        /*00e4*/ 	.word	0x00000fff


	//----- nvinfo : EIATTR_VRC_CTA_INIT_COUNT
	.align		4
.L_31:
        /*00e8*/ 	.byte	0x02, 0x4a
	.zero		1
	.zero		1


	//----- nvinfo : EIATTR_EXIT_INSTR_OFFSETS
	.align		4
        /*00ec*/ 	.byte	0x04, 0x1c
        /*00ee*/ 	.short	(.L_33 - .L_32)


	//   ....[0]....
.L_32:
        /*00f0*/ 	.word	0x00002230


	//----- nvinfo : EIATTR_MAX_THREADS
	.align		4
.L_33:
        /*00f4*/ 	.byte	0x04, 0x05
        /*00f6*/ 	.short	(.L_35 - .L_34)
.L_34:
        /*00f8*/ 	.word	0x000000c0
        /*00fc*/ 	.word	0x00000001
        /*0100*/ 	.word	0x00000001


	//----- nvinfo : EIATTR_CRS_STACK_SIZE
	.align		4
.L_35:
        /*0104*/ 	.byte	0x04, 0x1e
        /*0106*/ 	.short	(.L_37 - .L_36)
.L_36:
        /*0108*/ 	.word	0x00000000


	//----- nvinfo : EIATTR_CBANK_PARAM_SIZE
	.align		4
.L_37:
        /*010c*/ 	.byte	0x03, 0x19
        /*010e*/ 	.short	0x0040


	//----- nvinfo : EIATTR_PARAM_CBANK
	.align		4
        /*0110*/ 	.byte	0x04, 0x0a
        /*0112*/ 	.short	(.L_39 - .L_38)
	.align		4
.L_38:
        /*0114*/ 	.word	index@(.nv.constant0._Z34kCalculateCMAPTorsionForces_kerneliiP6float4PfS0_S0_P4int2P4int4Pi)
        /*0118*/ 	.short	0x0380
        /*011a*/ 	.short	0x0040


	//----- nvinfo : EIATTR_SW_WAR
	.align		4
.L_39:
        /*011c*/ 	.byte	0x04, 0x36
        /*011e*/ 	.short	(.L_41 - .L_40)
.L_40:
        /*0120*/ 	.word	0x00000008
.L_41:


//--------------------- .nv.callgraph             --------------------------
	.section	.nv.callgraph,"",@"SHT_CUDA_CALLGRAPH"
	.align	4
	.sectionentsize	8
	.align		4
        /*0000*/ 	.word	0x00000000
	.align		4
        /*0004*/ 	.word	0xffffffff
	.align		4
        /*0008*/ 	.word	0x00000000
	.align		4
        /*000c*/ 	.word	0xfffffffe
	.align		4
        /*0010*/ 	.word	0x00000000
	.align		4
        /*0014*/ 	.word	0xfffffffd
	.align		4
        /*0018*/ 	.word	0x00000000
	.align		4
        /*001c*/ 	.word	0xfffffffc


//--------------------- .nv.constant4             --------------------------
	.section	.nv.constant4,"a",@progbits
	.align	8
	.align		8
.nv.constant4:
        /*0000*/ 	.dword	_ZTVN10__cxxabiv117__class_type_infoE
	.align		8
        /*0008*/ 	.dword	_ZTVN10__cxxabiv120__si_class_type_infoE
	.align		8
        /*0010*/ 	.dword	_ZTVSt9exception
	.align		8
        /*0018*/ 	.dword	_ZTVN6OpenMM15OpenMMExceptionE


//--------------------- .text._Z34kCalculateCMAPTorsionForces_kerneliiP6float4PfS0_S0_P4int2P4int4Pi --------------------------
	.section	.text._Z34kCalculateCMAPTorsionForces_kerneliiP6float4PfS0_S0_P4int2P4int4Pi,"ax",@progbits
	.align	128
.text._Z34kCalculateCMAPTorsionForces_kerneliiP6float4PfS0_S0_P4int2P4int4Pi:
        .type           _Z34kCalculateCMAPTorsionForces_kerneliiP6float4PfS0_S0_P4int2P4int4Pi,@function
        .size           _Z34kCalculateCMAPTorsionForces_kerneliiP6float4PfS0_S0_P4int2P4int4Pi,(.L_x_26 - _Z34kCalculateCMAPTorsionForces_kerneliiP6float4PfS0_S0_P4int2P4int4Pi)
        .other          _Z34kCalculateCMAPTorsionForces_kerneliiP6float4PfS0_S0_P4int2P4int4Pi,@"STO_CUDA_ENTRY STV_DEFAULT"
_Z34kCalculateCMAPTorsionForces_kerneliiP6float4PfS0_S0_P4int2P4int4Pi:
[----:B------:R-:W-:Y:S01]  /*0000*/  LDC R1, c[0x0][0x37c] ;  /* 0x0000df00ff017b82 */ /* 0x000fe20000000800 */
[----:B------:R-:W0:Y:S01]  /*0010*/  S2R R3, SR_CTAID.X ;  /* 0x0000000000037919 */ /* 0x000e220000002500 */
[----:B------:R-:W1:Y:S06]  /*0020*/  LDCU UR4, c[0x0][0x360] ;  /* 0x00006c00ff0477ac */ /* 0x000e6c0008000800 */
[----:B------:R-:W2:Y:S01]  /*0030*/  LDC R5, c[0x0][0x384] ;  /* 0x0000e100ff057b82 */ /* 0x000ea20000000800 */
[----:B------:R-:W-:Y:S01]  /*0040*/  BSSY.RECONVERGENT B1, `(.L_x_0) ;  /* 0x0000219000017945 */ /* 0x000fe20003800200 */
[----:B------:R-:W3:Y:S01]  /*0050*/  S2R R56, SR_TID.X ;  /* 0x0000000000387919 */ /* 0x000ee20000002100 */
[----:B------:R-:W4:Y:S01]  /*0060*/  LDCU.64 UR6, c[0x0][0x358] ;  /* 0x00006b00ff0677ac */ /* 0x000f220008000a00 */
[----:B-1----:R-:W-:Y:S01]  /*0070*/  ULOP3.LUT UR4, UR4, 0xffff, URZ, 0xc0, !UPT ;  /* 0x0000ffff04047892 */ /* 0x002fe2000f8ec0ff */
[----:B0-----:R-:W-:-:S02]  /*0080*/  LOP3.LUT R3, R3, 0xffff, RZ, 0xc0, !PT ;  /* 0x0000ffff03037812 */ /* 0x001fc400078ec0ff */
[----:B---3--:R-:W-:-:S05]  /*0090*/  LOP3.LUT R56, R56, 0xffff, RZ, 0xc0, !PT ;  /* 0x0000ffff38387812 */ /* 0x008fca00078ec0ff */
[----:B------:R-:W-:-:S05]  /*00a0*/  IMAD R56, R3, UR4, R56 ;  /* 0x0000000403387c24 */ /* 0x000fca000f8e0238 */
[----:B--2---:R-:W-:-:S13]  /*00b0*/  ISETP.GE.AND P0, PT, R56, R5, PT ;  /* 0x000000053800720c */ /* 0x004fda0003f06270 */
[----:B----4-:R-:W-:Y:S05]  /*00c0*/  @P0 BRA `(.L_x_1) ;  /* 0x00000020003c0947 */ /* 0x010fea0003800000 */
[----:B------:R-:W0:Y:S01]  /*00d0*/  LDC R55, c[0x0][0x370] ;  /* 0x0000dc00ff377b82 */ /* 0x000e220000000800 */
[----:B------:R-:W-:Y:S01]  /*00e0*/  SHF.L.U32 R54, R56, 0x2, RZ ;  /* 0x0000000238367819 */ /* 0x000fe200000006ff */
[----:B------:R-:W-:Y:S01]  /*00f0*/  HFMA2 R0, -RZ, RZ, 0, 0 ;  /* 0x00000000ff007431 */ /* 0x000fe200000001ff */
[----:B------:R-:W-:Y:S01]  /*0100*/  BSSY.RECONVERGENT B0, `(.L_x_2) ;  /* 0x000020a000007945 */ /* 0x000fe20003800200 */
[----:B------:R-:W-:-:S04]  /*0110*/  SHF.L.U32 R52, R5, 0x2, RZ ;  /* 0x0000000205347819 */ /* 0x000fc800000006ff */
[----:B------:R-:W1:Y:S08]  /*0120*/  LDC.64 R44, c[0x0][0x3b8] ;  /* 0x0000ee00ff2c7b82 */ /* 0x000e700000000a00 */
[----:B------:R-:W2:Y:S01]  /*0130*/  LDC.64 R2, c[0x0][0x3b0] ;  /* 0x0000ec00ff027b82 */ /* 0x000ea20000000a00 */
[----:B0-----:R-:W-:-:S05]  /*0140*/  LOP3.LUT R55, R55, 0xffff, RZ, 0xc0, !PT ;  /* 0x0000ffff37377812 */ /* 0x001fca00078ec0ff */
[----:B------:R-:W-:Y:S02]  /*0150*/  IMAD R55, R55, UR4, RZ ;  /* 0x0000000437377c24 */ /* 0x000fe4000f8e02ff */
[----:B-1----:R-:W-:-:S03]  /*0160*/  IMAD.WIDE R44, R56, 0x4, R44 ;  /* 0x00000004382c7825 */ /* 0x002fc600078e022c */
[----:B------:R-:W-:Y:S01]  /*0170*/  SHF.L.U32 R53, R55, 0x2, RZ ;  /* 0x0000000237357819 */ /* 0x000fe200000006ff */
[----:B--2---:R-:W-:-:S07]  /*0180*/  IMAD.WIDE R2, R54, 0x10, R2 ;  /* 0x0000001036027825 */ /* 0x004fce00078e0202 */
.L_x_23:
[----:B------:R-:W2:Y:S01]  /*0190*/  LDG.E.128 R32, desc[UR6][R2.64] ;  /* 0x0000000602207981 */ /* 0x000ea2000c1e1d00 */
[----:B------:R-:W2:Y:S03]  /*01a0*/  LDC.64 R72, c[0x0][0x398] ;  /* 0x0000e600ff487b82 */ /* 0x000ea60000000a00 */
[----:B------:R-:W3:Y:S04]  /*01b0*/  LDG.E.128 R20, desc[UR6][R2.64+0x10] ;  /* 0x0000100602147981 */ /* 0x000ee8000c1e1d00 */
[----:B------:R0:W5:Y:S04]  /*01c0*/  LDG.E.128 R24, desc[UR6][R2.64+0x20] ;  /* 0x0000200602187981 */ /* 0x000168000c1e1d00 */
[----:B------:R0:W5:Y:S01]  /*01d0*/  LDG.E.128 R16, desc[UR6][R2.64+0x30] ;  /* 0x0000300602107981 */ /* 0x000162000c1e1d00 */
[----:B--2---:R-:W-:-:S04]  /*01e0*/  IMAD.WIDE R40, R33, 0x10, R72 ;  /* 0x0000001021287825 */ /* 0x004fc800078e0248 */
[--C-:B------:R-:W-:Y:S02]  /*01f0*/  IMAD.WIDE R4, R32, 0x10, R72.reuse ;  /* 0x0000001020047825 */ /* 0x100fe400078e0248 */
[----:B------:R-:W2:Y:S02]  /*0200*/  LDG.E.128 R40, desc[UR6][R40.64] ;  /* 0x0000000628287981 */ /* 0x000ea4000c1e1d00 */
[--C-:B------:R-:W-:Y:S02]  /*0210*/  IMAD.WIDE R28, R34, 0x10, R72.reuse ;  /* 0x00000010221c7825 */ /* 0x100fe400078e0248 */
[----:B------:R-:W2:Y:S02]  /*0220*/  LDG.E.128 R84, desc[UR6][R4.64] ;  /* 0x0000000604547981 */ /* 0x000ea4000c1e1d00 */
[--C-:B------:R-:W-:Y:S02]  /*0230*/  IMAD.WIDE R36, R35, 0x10, R72.reuse ;  /* 0x0000001023247825 */ /* 0x100fe400078e0248 */
[----:B------:R-:W4:Y:S04]  /*0240*/  LDG.E.128 R28, desc[UR6][R28.64] ;  /* 0x000000061c1c7981 */ /* 0x000f28000c1e1d00 */
[----:B------:R-:W4:Y:S01]  /*0250*/  LDG.E.128 R36, desc[UR6][R36.64] ;  /* 0x0000000624247981 */ /* 0x000f22000c1e1d00 */
[----:B---3--:R-:W-:-:S04]  /*0260*/  IMAD.WIDE R12, R20, 0x10, R72 ;  /* 0x00000010140c7825 */ /* 0x008fc800078e0248 */
[--C-:B------:R-:W-:Y:S02]  /*0270*/  IMAD.WIDE R8, R21, 0x10, R72.reuse ;  /* 0x0000001015087825 */ /* 0x100fe400078e0248 */
[----:B------:R-:W5:Y:S02]  /*0280*/  LDG.E.128 R12, desc[UR6][R12.64] ;  /* 0x000000060c0c7981 */ /* 0x000f64000c1e1d00 */
[--C-:B------:R-:W-:Y:S02]  /*0290*/  IMAD.WIDE R6, R22, 0x10, R72.reuse ;  /* 0x0000001016067825 */ /* 0x100fe400078e0248 */
[----:B------:R-:W5:Y:S02]  /*02a0*/  LDG.E.128 R8, desc[UR6][R8.64] ;  /* 0x0000000608087981 */ /* 0x000f64000c1e1d00 */
[----:B------:R-:W-:Y:S02]  /*02b0*/  IMAD.WIDE R72, R23, 0x10, R72 ;  /* 0x0000001017487825 */ /* 0x000fe400078e0248 */
[----:B------:R-:W5:Y:S04]  /*02c0*/  LDG.E.128 R4, desc[UR6][R6.64] ;  /* 0x0000000606047981 */ /* 0x000f68000c1e1d00 */
[----:B------:R-:W5:Y:S01]  /*02d0*/  LDG.E.128 R72, desc[UR6][R72.64] ;  /* 0x0000000648487981 */ /* 0x000f62000c1e1d00 */
[----:B------:R-:W-:Y:S01]  /*02e0*/  BSSY.RECONVERGENT B2, `(.L_x_3) ;  /* 0x0000061000027945 */ /* 0x000fe20003800200 */
[----:B--2---:R-:W-:Y:S01]  /*02f0*/  FADD.FTZ R88, R85, -R41 ;  /* 0x8000002955587221 */ /* 0x004fe20000010000 */
[----:B------:R-:W-:Y:S01]  /*0300*/  FADD.FTZ R90, R84, -R40 ;  /* 0x80000028545a7221 */ /* 0x000fe20000010000 */
[----:B----4-:R-:W-:Y:S01]  /*0310*/  FADD.FTZ R87, -R40, R28 ;  /* 0x0000001c28577221 */ /* 0x010fe20000010100 */
[----:B------:R-:W-:Y:S01]  /*0320*/  FADD.FTZ R85, -R42, R30 ;  /* 0x0000001e2a557221 */ /* 0x000fe20000010100 */
[----:B------:R-:W-:Y:S01]  /*0330*/  FADD.FTZ R92, R30, -R38 ;  /* 0x800000261e5c7221 */ /* 0x000fe20000010000 */
[----:B------:R-:W-:Y:S01]  /*0340*/  FADD.FTZ R89, -R41, R29 ;  /* 0x0000001d29597221 */ /* 0x000fe20000010100 */
[----:B------:R-:W-:Y:S01]  /*0350*/  FADD.FTZ R100, R28, -R36 ;  /* 0x800000241c647221 */ /* 0x000fe20000010000 */
[----:B------:R-:W-:Y:S01]  /*0360*/  FADD.FTZ R102, R29, -R37 ;  /* 0x800000251d667221 */ /* 0x000fe20000010000 */
[----:B------:R-:W-:Y:S01]  /*0370*/  FADD.FTZ R86, R86, -R42 ;  /* 0x8000002a56567221 */ /* 0x000fe20000010000 */
[----:B------:R-:W-:Y:S01]  /*0380*/  FMUL.FTZ R29, R90, R85 ;  /* 0x000000555a1d7220 */ /* 0x000fe20000410000 */
[----:B------:R-:W-:Y:S01]  /*0390*/  FMUL.FTZ R28, R87, R92 ;  /* 0x0000005c571c7220 */ /* 0x000fe20000410000 */
[C---:B------:R-:W-:Y:S01]  /*03a0*/  FMUL.FTZ R91, R85.reuse, R102 ;  /* 0x00000066555b7220 */ /* 0x040fe20000410000 */
[C---:B------:R-:W-:Y:S01]  /*03b0*/  FMUL.FTZ R31, R86.reuse, R89 ;  /* 0x00000059561f7220 */ /* 0x040fe20000410000 */
[----:B------:R-:W-:Y:S01]  /*03c0*/  FFMA.FTZ R94, R86, R87, -R29 ;  /* 0x00000057565e7223 */ /* 0x000fe2000001081d */
[----:B------:R-:W-:Y:S01]  /*03d0*/  FFMA.FTZ R95, R85, R100, -R28 ;  /* 0x00000064555f7223 */ /* 0x000fe2000001081c */
[-C--:B------:R-:W-:Y:S01]  /*03e0*/  FMUL.FTZ R37, R87, R88.reuse ;  /* 0x0000005857257220 */ /* 0x080fe20000410000 */
[-C--:B------:R-:W-:Y:S01]  /*03f0*/  FMUL.FTZ R30, R100, R89.reuse ;  /* 0x00000059641e7220 */ /* 0x080fe20000410000 */
[----:B------:R-:W-:Y:S01]  /*0400*/  FFMA.FTZ R98, R85, R88, -R31 ;  /* 0x0000005855627223 */ /* 0x000fe2000001081f */
[----:B------:R-:W-:Y:S01]  /*0410*/  FFMA.FTZ R91, R92, R89, -R91 ;  /* 0x000000595c5b7223 */ /* 0x000fe2000001085b */
[----:B------:R-:W-:Y:S01]  /*0420*/  FMUL.FTZ R29, R94, R94 ;  /* 0x0000005e5e1d7220 */ /* 0x000fe20000410000 */
[----:B------:R-:W-:Y:S01]  /*0430*/  FMUL.FTZ R28, R95, R95 ;  /* 0x0000005f5f1c7220 */ /* 0x000fe20000410000 */
[----:B------:R-:W-:Y:S01]  /*0440*/  FFMA.FTZ R96, R90, R89, -R37 ;  /* 0x000000595a607223 */ /* 0x000fe20000010825 */
[----:B------:R-:W-:Y:S01]  /*0450*/  FFMA.FTZ R93, R87, R102, -R30 ;  /* 0x00000066575d7223 */ /* 0x000fe2000001081e */
[----:B------:R-:W-:Y:S01]  /*0460*/  FFMA.FTZ R29, R98, R98, R29 ;  /* 0x00000062621d7223 */ /* 0x000fe2000001001d */
[----:B------:R-:W-:-:S03]  /*0470*/  FFMA.FTZ R28, R91, R91, R28 ;  /* 0x0000005b5b1c7223 */ /* 0x000fc6000001001c */
[----:B------:R-:W-:Y:S01]  /*0480*/  FFMA.FTZ R104, R96, R96, R29 ;  /* 0x0000006060687223 */ /* 0x000fe2000001001d */
[----:B------:R-:W-:-:S04]  /*0490*/  FFMA.FTZ R97, R93, R93, R28 ;  /* 0x0000005d5d617223 */ /* 0x000fc8000001001c */
[----:B------:R-:W-:-:S04]  /*04a0*/  FMUL.FTZ R38, R104, R97 ;  /* 0x0000006168267220 */ /* 0x000fc80000410000 */
[----:B------:R-:W1:Y:S01]  /*04b0*/  MUFU.SQRT R30, R38 ;  /* 0x00000026001e7308 */ /* 0x000e620000002000 */
[----:B------:R-:W-:-:S04]  /*04c0*/  FMUL.FTZ R29, R94, R95 ;  /* 0x0000005f5e1d7220 */ /* 0x000fc80000410000 */
[----:B------:R-:W-:-:S03]  /*04d0*/  FFMA.FTZ R28, R98, R91, R29 ;  /* 0x0000005b621c7223 */ /* 0x000fc6000001001d */
[----:B-1----:R-:W1:Y:S01]  /*04e0*/  MUFU.RCP R31, R30 ;  /* 0x0000001e001f7308 */ /* 0x002e620000001000 */
[----:B------:R-:W-:-:S04]  /*04f0*/  FFMA.FTZ R28, R93, R96, R28 ;  /* 0x000000605d1c7223 */ /* 0x000fc8000001001c */
[----:B-1----:R-:W-:-:S05]  /*0500*/  FMUL.FTZ R28, R28, R31 ;  /* 0x0000001f1c1c7220 */ /* 0x002fca0000410000 */
[----:B------:R-:W-:-:S04]  /*0510*/  FMNMX.FTZ R28, R28, 1, PT ;  /* 0x3f8000001c1c7809 */ /* 0x000fc80003810000 */
[----:B------:R-:W-:-:S04]  /*0520*/  FMNMX.FTZ R37, R28, -1, !PT ;  /* 0xbf8000001c257809 */ /* 0x000fc80007810000 */
[C---:B------:R-:W-:Y:S02]  /*0530*/  FSETP.GT.FTZ.AND P0, PT, R37.reuse, 0.99000000953674316406, PT ;  /* 0x3f7d70a42500780b */ /* 0x040fe40003f14000 */
[----:B------:R-:W-:Y:S02]  /*0540*/  FSETP.LT.FTZ.AND P1, PT, R37, -0.99000000953674316406, PT ;  /* 0xbf7d70a42500780b */ /* 0x000fe40003f31000 */
[----:B------:R-:W-:Y:S02]  /*0550*/  SEL R28, RZ, 0xffffffff, !P0 ;  /* 0xffffffffff1c7807 */ /* 0x000fe40004000000 */
[----:B------:R-:W-:Y:S02]  /*0560*/  SEL R29, RZ, 0xffffffff, !P1 ;  /* 0xffffffffff1d7807 */ /* 0x000fe40004800000 */
[----:B------:R-:W-:Y:S02]  /*0570*/  IADD3 R28, PT, PT, -R28, RZ, RZ ;  /* 0x000000ff1c1c7210 */ /* 0x000fe40007ffe1ff */
[----:B------:R-:W-:-:S04]  /*0580*/  IADD3 R29, PT, PT, -R29, RZ, RZ ;  /* 0x000000ff1d1d7210 */ /* 0x000fc80007ffe1ff */
[----:B------:R-:W-:Y:S02]  /*0590*/  LOP3.LUT P0, RZ, R28, R29, RZ, 0xfc, !PT ;  /* 0x0000001d1cff7212 */ /* 0x000fe4000780fcff */
[----:B------:R-:W-:-:S11]  /*05a0*/  MOV R28, 0x3d53f941 ;  /* 0x3d53f941001c7802 */ /* 0x000fd60000000f00 */
[----:B0-----:R-:W-:Y:S05]  /*05b0*/  @!P0 BRA `(.L_x_4) ;  /* 0x00000000008c8947 */ /* 0x001fea0003800000 */
[----:B-----5:R-:W-:Y:S01]  /*05c0*/  FMUL.FTZ R7, R98, R93 ;  /* 0x0000005d62077220 */ /* 0x020fe20000410000 */
[----:B------:R-:W0:Y:S01]  /*05d0*/  MUFU.RCP R38, R38 ;  /* 0x0000002600267308 */ /* 0x000e220000001000 */
[C---:B------:R-:W-:Y:S01]  /*05e0*/  FMUL.FTZ R11, R95.reuse, R96 ;  /* 0x000000605f0b7220 */ /* 0x040fe20000410000 */
[-C--:B------:R-:W-:Y:S01]  /*05f0*/  FMUL.FTZ R30, R94, R91.reuse ;  /* 0x0000005b5e1e7220 */ /* 0x080fe20000410000 */
[----:B------:R-:W-:Y:S01]  /*0600*/  FFMA.FTZ R7, R96, R91, -R7 ;  /* 0x0000005b60077223 */ /* 0x000fe20000010807 */
[----:B------:R-:W-:Y:S01]  /*0610*/  UMOV UR8, 0x54442d18 ;  /* 0x54442d1800087882 */ /* 0x000fe20000000000 */
[----:B------:R-:W-:Y:S01]  /*0620*/  FFMA.FTZ R11, R94, R93, -R11 ;  /* 0x0000005d5e0b7223 */ /* 0x000fe2000001080b */
[----:B------:R-:W-:Y:S01]  /*0630*/  FFMA.FTZ R30, R95, R98, -R30 ;  /* 0x000000625f1e7223 */ /* 0x000fe2000001081e */
[----:B------:R-:W-:Y:S01]  /*0640*/  FMUL.FTZ R36, R7, R7 ;  /* 0x0000000707247220 */ /* 0x000fe20000410000 */
[----:B------:R-:W-:-:S03]  /*0650*/  UMOV UR9, 0x400921fb ;  /* 0x400921fb00097882 */ /* 0x000fc60000000000 */
[----:B------:R-:W-:Y:S01]  /*0660*/  FFMA.FTZ R11, R11, R11, R36 ;  /* 0x0000000b0b0b7223 */ /* 0x000fe20000010024 */
[----:B------:R-:W-:-:S03]  /*0670*/  MOV R36, 0x40000000 ;  /* 0x4000000000247802 */ /* 0x000fc60000000f00 */
[----:B------:R-:W-:-:S04]  /*0680*/  FFMA.FTZ R11, R30, R30, R11 ;  /* 0x0000001e1e0b7223 */ /* 0x000fc8000001000b */
[----:B0-----:R-:W-:-:S04]  /*0690*/  FMUL.FTZ R11, R11, R38 ;  /* 0x000000260b0b7220 */ /* 0x001fc80000410000 */
[----:B------:R-:W0:Y:S02]  /*06a0*/  MUFU.SQRT R40, R11 ;  /* 0x0000000b00287308 */ /* 0x000e240000002000 */
[C---:B0-----:R-:W-:Y:S01]  /*06b0*/  FSETP.GT.FTZ.AND P0, PT, |R40|.reuse, 0.56999999284744262695, PT ;  /* 0x3f11eb852800780b */ /* 0x041fe20003f14200 */
[----:B------:R-:W-:-:S04]  /*06c0*/  FADD.FTZ R7, |R40|, -RZ ;  /* 0x800000ff28077221 */ /* 0x000fc80000010200 */
[----:B------:R-:W-:-:S04]  /*06d0*/  FADD.FTZ R15, -R7, 1 ;  /* 0x3f800000070f7421 */ /* 0x000fc80000010100 */
[----:B------:R-:W-:-:S04]  /*06e0*/  FMUL.FTZ R15, R15, 0.5 ;  /* 0x3f0000000f0f7820 */ /* 0x000fc80000410000 */
[----:B------:R-:W0:Y:S02]  /*06f0*/  @P0 MUFU.SQRT R7, R15 ;  /* 0x0000000f00070308 */ /* 0x000e240000002000 */
[----:B0-----:R-:W-:-:S04]  /*0700*/  FMUL.FTZ R29, R7, R7 ;  /* 0x00000007071d7220 */ /* 0x001fc80000410000 */
[----:B------:R-:W-:-:S04]  /*0710*/  FFMA.FTZ R30, R29, R28, 0.018166976049542427063 ;  /* 0x3c94d2e91d1e7423 */ /* 0x000fc8000001001c */
[----:B------:R-:W-:-:S04]  /*0720*/  FFMA.FTZ R30, R29, R30, 0.046756859868764877319 ;  /* 0x3d3f841f1d1e7423 */ /* 0x000fc8000001001e */
[----:B------:R-:W-:-:S04]  /*0730*/  FFMA.FTZ R30, R29, R30, 0.074846573173999786377 ;  /* 0x3d9949291d1e7423 */ /* 0x000fc8000001001e */
[----:B------:R-:W-:-:S04]  /*0740*/  FFMA.FTZ R30, R29, R30, 0.16667014360427856445 ;  /* 0x3e2aab941d1e7423 */ /* 0x000fc8000001001e */
[----:B------:R-:W-:-:S04]  /*0750*/  FMUL.FTZ R30, R29, R30 ;  /* 0x0000001e1d1e7220 */ /* 0x000fc80000410000 */
[----:B------:R-:W-:-:S04]  /*0760*/  FFMA.FTZ R7, R7, R30, R7 ;  /* 0x0000001e07077223 */ /* 0x000fc80000010007 */
[----:B------:R-:W-:-:S05]  /*0770*/  @P0 FFMA.FTZ R7, R7, -R36, 1.5707963705062866211 ;  /* 0x3fc90fdb07070423 */ /* 0x000fca0000010824 */
[----:B------:R-:W-:-:S13]  /*0780*/  FSETP.GTU.FTZ.AND P0, PT, R7, +INF , PT ;  /* 0x7f8000000700780b */ /* 0x000fda0003f1c000 */
[----:B------:R-:W-:Y:S02]  /*0790*/  @!P0 LOP3.LUT R7, R7, 0x80000000, R40, 0xf8, !PT ;  /* 0x8000000007078812 */ /* 0x000fe400078ef828 */
[----:B------:R-:W-:Y:S02]  /*07a0*/  FSETP.GEU.FTZ.AND P0, PT, R37, RZ, PT ;  /* 0x000000ff2500720b */ /* 0x000fe40003f1e000 */
[----:B------:R-:W0:Y:S02]  /*07b0*/  F2F.F64.F32 R30, R7 ;  /* 0x00000007001e7310 */ /* 0x000e240000201800 */
[----:B0-----:R-:W-:-:S09]  /*07c0*/  DADD R30, -R30, UR8 ;  /* 0x000000081e1e7e29 */ /* 0x001fd20008000100 */
[----:B------:R0:W1:Y:S01]  /*07d0*/  @!P0 F2F.F32.F64 R7, R30 ;  /* 0x0000001e00078310 */ /* 0x0000620000301000 */
[----:B------:R-:W-:Y:S05]  /*07e0*/  BRA `(.L_x_5) ;  /* 0x0000000000407947 */ /* 0x000fea0003800000 */
.L_x_4:
[C---:B------:R-:W-:Y:S01]  /*07f0*/  FSETP.GT.FTZ.AND P0, PT, |R37|.reuse, 0.56999999284744262695, PT ;  /* 0x3f11eb852500780b */ /* 0x040fe20003f14200 */
[C---:B-----5:R-:W-:Y:S01]  /*0800*/  FADD.FTZ R7, |R37|.reuse, -RZ ;  /* 0x800000ff25077221 */ /* 0x060fe20000010200 */
[----:B------:R-:W-:-:S03]  /*0810*/  ISETP.GE.AND P1, PT, R37, RZ, PT ;  /* 0x000000ff2500720c */ /* 0x000fc60003f26270 */
        /* <DEDUP_REMOVED lines=10> */
[C---:B------:R-:W-:Y:S01]  /*08c0*/  FADD.FTZ R7, R30.reuse, R30 ;  /* 0x0000001e1e077221 */ /* 0x040fe20000010000 */
[----:B------:R-:W-:-:S04]  /*08d0*/  @!P0 FADD.FTZ R7, -R30, 1.5707963705062866211 ;  /* 0x3fc90fdb1e078421 */ /* 0x000fc80000010100 */
[----:B------:R-:W-:-:S07]  /*08e0*/  @!P1 FADD.FTZ R7, -R7, 3.1415927410125732422 ;  /* 0x40490fdb07079421 */ /* 0x000fce0000010100 */
.L_x_5:
[----:B------:R-:W-:Y:S05]  /*08f0*/  BSYNC.RECONVERGENT B2 ;  /* 0x0000000000027941 */ /* 0x000fea0003800200 */
.L_x_3:
[----:B------:R-:W-:Y:S01]  /*0900*/  FMUL.FTZ R11, R88, R95 ;  /* 0x0000005f580b7220 */ /* 0x000fe20000410000 */
[----:B------:R-:W-:Y:S03]  /*0910*/  BSSY.RECONVERGENT B2, `(.L_x_6) ;  /* 0x0000023000027945 */ /* 0x000fe60003800200 */
[----:B------:R-:W-:-:S04]  /*0920*/  FFMA.FTZ R11, R90, R91, R11 ;  /* 0x0000005b5a0b7223 */ /* 0x000fc8000001000b */
[----:B------:R-:W-:-:S05]  /*0930*/  FFMA.FTZ R11, R86, R93, R11 ;  /* 0x0000005d560b7223 */ /* 0x000fca000001000b */
[----:B------:R-:W-:-:S13]  /*0940*/  FSETP.GE.FTZ.AND P0, PT, R11, RZ, PT ;  /* 0x000000ff0b00720b */ /* 0x000fda0003f16000 */
[----:B-1----:R-:W-:-:S04]  /*0950*/  @!P0 FADD.FTZ R7, -R7, -RZ ;  /* 0x800000ff07078221 */ /* 0x002fc80000010100 */
[----:B------:R-:W-:-:S05]  /*0960*/  FADD.FTZ R11, R7, 6.2831854820251464844 ;  /* 0x40c90fdb070b7421 */ /* 0x000fca0000010000 */
[----:B------:R-:W-:-:S13]  /*0970*/  FSETP.GTU.FTZ.AND P0, PT, |R11|, +INF , PT ;  /* 0x7f8000000b00780b */ /* 0x000fda0003f1c200 */
[----:B------:R-:W-:Y:S01]  /*0980*/  @P0 FADD.FTZ R7, R11, 6.2831854820251464844 ;  /* 0x40c90fdb0b070421 */ /* 0x000fe20000010000 */
[----:B------:R-:W-:Y:S06]  /*0990*/  @P0 BRA `(.L_x_7) ;  /* 0x0000000000680947 */ /* 0x000fec0003800000 */
[----:B------:R-:W-:Y:S01]  /*09a0*/  FSETP.NEU.FTZ.AND P0, PT, |R11|, +INF , PT ;  /* 0x7f8000000b00780b */ /* 0x000fe20003f1d200 */
[----:B------:R-:W-:-:S12]  /*09b0*/  BSSY.RECONVERGENT B3, `(.L_x_7) ;  /* 0x0000018000037945 */ /* 0x000fd80003800200 */
[----:B------:R-:W1:Y:S01]  /*09c0*/  @!P0 MUFU.RSQ R7, -QNAN ;  /* 0xffc0000000078908 */ /* 0x000e620000001400 */
[----:B------:R-:W-:Y:S05]  /*09d0*/  @!P0 BRA `(.L_x_8) ;  /* 0x0000000000548947 */ /* 0x000fea0003800000 */
[----:B------:R-:W-:-:S13]  /*09e0*/  FSETP.GE.FTZ.AND P0, PT, |R11|, 6.2831854820251464844, PT ;  /* 0x40c90fdb0b00780b */ /* 0x000fda0003f16200 */
[----:B------:R-:W-:Y:S05]  /*09f0*/  @!P0 BRA `(.L_x_9) ;  /* 0x0000000000408947 */ /* 0x000fea0003800000 */
[----:B0-----:R-:W-:Y:S01]  /*0a00*/  FADD.FTZ R30, |R11|, -RZ ;  /* 0x800000ff0b1e7221 */ /* 0x001fe20000010200 */
[----:B------:R-:W-:Y:S04]  /*0a10*/  BSSY.RECONVERGENT B4, `(.L_x_10) ;  /* 0x000000c000047945 */ /* 0x000fe80003800200 */
[----:B-1----:R-:W-:-:S04]  /*0a20*/  LOP3.LUT R7, R30, 0x7f800000, RZ, 0xc0, !PT ;  /* 0x7f8000001e077812 */ /* 0x002fc800078ec0ff */
[----:B------:R-:W-:-:S04]  /*0a30*/  LOP3.LUT R36, R7, 0x490fdb, RZ, 0xfc, !PT ;  /* 0x00490fdb07247812 */ /* 0x000fc800078efcff */
[----:B------:R-:W-:-:S13]  /*0a40*/  FSETP.GEU.FTZ.AND P0, PT, |R11|, R36, PT ;  /* 0x000000240b00720b */ /* 0x000fda0003f1e200 */
[----:B------:R-:W-:-:S05]  /*0a50*/  @!P0 FMUL.FTZ R36, R36, 0.5 ;  /* 0x3f00000024248820 */ /* 0x000fca0000410000 */
[----:B------:R-:W-:-:S13]  /*0a60*/  FSETP.GE.FTZ.AND P0, PT, R36, 6.2831854820251464844, PT ;  /* 0x40c90fdb2400780b */ /* 0x000fda0003f16000 */
[----:B------:R-:W-:Y:S05]  /*0a70*/  @!P0 BRA `(.L_x_11) ;  /* 0x0000000000148947 */ /* 0x000fea0003800000 */
.L_x_12:
[----:B------:R-:W-:-:S13]  /*0a80*/  FSETP.GE.FTZ.AND P0, PT, R30, R36, PT ;  /* 0x000000241e00720b */ /* 0x000fda0003f16000 */
[C---:B------:R-:W-:Y:S01]  /*0a90*/  @P0 FADD.FTZ R30, -R36.reuse, R30 ;  /* 0x0000001e241e0221 */ /* 0x040fe20000010100 */
[----:B------:R-:W-:-:S05]  /*0aa0*/  FMUL.FTZ R36, R36, 0.5 ;  /* 0x3f00000024247820 */ /* 0x000fca0000410000 */
[----:B------:R-:W-:-:S13]  /*0ab0*/  FSETP.GE.FTZ.AND P0, PT, R36, 6.2831854820251464844, PT ;  /* 0x40c90fdb2400780b */ /* 0x000fda0003f16000 */
[----:B------:R-:W-:Y:S05]  /*0ac0*/  @P0 BRA `(.L_x_12) ;  /* 0xfffffffc00ec0947 */ /* 0x000fea000383ffff */
.L_x_11:
[----:B------:R-:W-:Y:S05]  /*0ad0*/  BSYNC.RECONVERGENT B4 ;  /* 0x0000000000047941 */ /* 0x000fea0003800200 */
.L_x_10:
[----:B------:R-:W-:Y:S01]  /*0ae0*/  LOP3.LUT R7, R30, 0x80000000, R11, 0xf8, !PT ;  /* 0x800000001e077812 */ /* 0x000fe200078ef80b */
[----:B------:R-:W-:Y:S06]  /*0af0*/  BRA `(.L_x_8) ;  /* 0x00000000000c7947 */ /* 0x000fec0003800000 */
.L_x_9:
[----:B------:R-:W-:-:S13]  /*0b00*/  FSETP.GT.FTZ.AND P0, PT, |R11|, RZ, PT ;  /* 0x000000ff0b00720b */ /* 0x000fda0003f14200 */
[----:B------:R-:W-:-:S05]  /*0b10*/  @!P0 FADD.FTZ R11, R11, R11 ;  /* 0x0000000b0b0b8221 */ /* 0x000fca0000010000 */
[----:B-1----:R-:W-:-:S07]  /*0b20*/  MOV R7, R11 ;  /* 0x0000000b00077202 */ /* 0x002fce0000000f00 */
.L_x_8:
[----:B------:R-:W-:Y:S05]  /*0b30*/  BSYNC.RECONVERGENT B3 ;  /* 0x0000000000037941 */ /* 0x000fea0003800200 */
.L_x_7:
[----:B------:R-:W-:Y:S05]  /*0b40*/  BSYNC.RECONVERGENT B2 ;  /* 0x0000000000027941 */ /* 0x000fea0003800200 */
.L_x_6:
[----:B------:R-:W-:Y:S01]  /*0b50*/  FADD.FTZ R58, -R10, R6 ;  /* 0x000000060a3a7221 */ /* 0x000fe20000010100 */
[----:B------:R-:W-:Y:S01]  /*0b60*/  FADD.FTZ R63, R6, -R74 ;  /* 0x8000004a063f7221 */ /* 0x000fe20000010000 */
[----:B------:R-:W-:Y:S01]  /*0b70*/  FADD.FTZ R59, R12, -R8 ;  /* 0x800000080c3b7221 */ /* 0x000fe20000010000 */
[----:B------:R-:W-:Y:S01]  /*0b80*/  FADD.FTZ R62, -R8, R4 ;  /* 0x00000004083e7221 */ /* 0x000fe20000010100 */
[----:B------:R-:W-:Y:S01]  /*0b90*/  FADD.FTZ R57, R14, -R10 ;  /* 0x8000000a0e397221 */ /* 0x000fe20000010000 */
[----:B------:R-:W-:Y:S01]  /*0ba0*/  FADD.FTZ R68, -R9, R5 ;  /* 0x0000000509447221 */ /* 0x000fe20000010100 */
[----:B------:R-:W-:Y:S01]  /*0bb0*/  FADD.FTZ R73, R5, -R73 ;  /* 0x8000004905497221 */ /* 0x000fe20000010000 */
[----:B------:R-:W-:Y:S01]  /*0bc0*/  FADD.FTZ R69, R4, -R72 ;  /* 0x8000004804457221 */ /* 0x000fe20000010000 */
[----:B------:R-:W-:Y:S01]  /*0bd0*/  FMUL.FTZ R70, R59, R58 ;  /* 0x0000003a3b467220 */ /* 0x000fe20000410000 */
[----:B------:R-:W-:Y:S01]  /*0be0*/  FMUL.FTZ R5, R62, R63 ;  /* 0x0000003f3e057220 */ /* 0x000fe20000410000 */
[----:B------:R-:W-:Y:S01]  /*0bf0*/  FADD.FTZ R71, R13, -R9 ;  /* 0x800000090d477221 */ /* 0x000fe20000010000 */
[C---:B------:R-:W-:Y:S01]  /*0c00*/  FMUL.FTZ R4, R57.reuse, R68 ;  /* 0x0000004439047220 */ /* 0x040fe20000410000 */
[C---:B------:R-:W-:Y:S01]  /*0c10*/  FMUL.FTZ R74, R58.reuse, R73 ;  /* 0x000000493a4a7220 */ /* 0x040fe20000410000 */
[----:B------:R-:W-:Y:S01]  /*0c20*/  FFMA.FTZ R70, R57, R62, -R70 ;  /* 0x0000003e39467223 */ /* 0x000fe20000010846 */
[C---:B------:R-:W-:Y:S01]  /*0c30*/  FFMA.FTZ R72, R58.reuse, R69, -R5 ;  /* 0x000000453a487223 */ /* 0x040fe20000010805 */
[-C--:B------:R-:W-:Y:S01]  /*0c40*/  FFMA.FTZ R75, R58, R71.reuse, -R4 ;  /* 0x000000473a4b7223 */ /* 0x080fe20000010804 */
[----:B------:R-:W-:Y:S01]  /*0c50*/  FMUL.FTZ R6, R62, R71 ;  /* 0x000000473e067220 */ /* 0x000fe20000410000 */
[-C--:B------:R-:W-:Y:S01]  /*0c60*/  FMUL.FTZ R9, R69, R68.reuse ;  /* 0x0000004445097220 */ /* 0x080fe20000410000 */
[----:B------:R-:W-:Y:S01]  /*0c70*/  FFMA.FTZ R74, R63, R68, -R74 ;  /* 0x000000443f4a7223 */ /* 0x000fe2000001084a */
[----:B------:R-:W-:Y:S01]  /*0c80*/  FMUL.FTZ R4, R70, R70 ;  /* 0x0000004646047220 */ /* 0x000fe20000410000 */
[----:B------:R-:W-:Y:S01]  /*0c90*/  FMUL.FTZ R5, R72, R72 ;  /* 0x0000004848057220 */ /* 0x000fe20000410000 */
[----:B------:R-:W-:Y:S01]  /*0ca0*/  FFMA.FTZ R77, R59, R68, -R6 ;  /* 0x000000443b4d7223 */ /* 0x000fe20000010806 */
[----:B------:R-:W-:Y:S01]  /*0cb0*/  FFMA.FTZ R76, R62, R73, -R9 ;  /* 0x000000493e4c7223 */ /* 0x000fe20000010809 */
[----:B------:R-:W-:Y:S01]  /*0cc0*/  FFMA.FTZ R4, R75, R75, R4 ;  /* 0x0000004b4b047223 */ /* 0x000fe20000010004 */
[----:B------:R-:W-:Y:S01]  /*0cd0*/  FFMA.FTZ R5, R74, R74, R5 ;  /* 0x0000004a4a057223 */ /* 0x000fe20000010005 */
[----:B------:R-:W-:Y:S02]  /*0ce0*/  BSSY.RECONVERGENT B2, `(.L_x_13) ;  /* 0x0000048000027945 */ /* 0x000fe40003800200 */
[----:B------:R-:W-:Y:S01]  /*0cf0*/  FFMA.FTZ R78, R77, R77, R4 ;  /* 0x0000004d4d4e7223 */ /* 0x000fe20000010004 */
[----:B------:R-:W-:Y:S01]  /*0d00*/  FFMA.FTZ R79, R76, R76, R5 ;  /* 0x0000004c4c4f7223 */ /* 0x000fe20000010005 */
[----:B------:R-:W-:-:S03]  /*0d10*/  FMUL.FTZ R4, R70, R72 ;  /* 0x0000004846047220 */ /* 0x000fc60000410000 */
[----:B------:R-:W-:Y:S01]  /*0d20*/  FMUL.FTZ R11, R78, R79 ;  /* 0x0000004f4e0b7220 */ /* 0x000fe20000410000 */
[----:B------:R-:W-:-:S03]  /*0d30*/  FFMA.FTZ R5, R75, R74, R4 ;  /* 0x0000004a4b057223 */ /* 0x000fc60000010004 */
[----:B------:R-:W2:Y:S01]  /*0d40*/  MUFU.SQRT R6, R11 ;  /* 0x0000000b00067308 */ /* 0x000ea20000002000 */
[----:B------:R-:W-:-:S07]  /*0d50*/  FFMA.FTZ R5, R76, R77, R5 ;  /* 0x0000004d4c057223 */ /* 0x000fce0000010005 */
[----:B--2---:R-:W2:Y:S02]  /*0d60*/  MUFU.RCP R6, R6 ;  /* 0x0000000600067308 */ /* 0x004ea40000001000 */
[----:B--2---:R-:W-:-:S05]  /*0d70*/  FMUL.FTZ R5, R5, R6 ;  /* 0x0000000605057220 */ /* 0x004fca0000410000 */
        /* <DEDUP_REMOVED lines=8> */
[----:B------:R-:W-:-:S13]  /*0e00*/  LOP3.LUT P0, RZ, R4, R5, RZ, 0xfc, !PT ;  /* 0x0000000504ff7212 */ /* 0x000fda000780fcff */
[----:B------:R-:W-:Y:S05]  /*0e10*/  @!P0 BRA `(.L_x_14) ;  /* 0x0000000000908947 */ /* 0x000fea0003800000 */
[----:B------:R-:W-:Y:S01]  /*0e20*/  FMUL.FTZ R4, R75, R76 ;  /* 0x0000004c4b047220 */ /* 0x000fe20000410000 */
[----:B------:R-:W2:Y:S01]  /*0e30*/  MUFU.RCP R11, R11 ;  /* 0x0000000b000b7308 */ /* 0x000ea20000001000 */
[----:B------:R-:W-:Y:S01]  /*0e40*/  FMUL.FTZ R5, R72, R77 ;  /* 0x0000004d48057220 */ /* 0x000fe20000410000 */
[CC--:B------:R-:W-:Y:S01]  /*0e50*/  FMUL.FTZ R9, R70.reuse, R74.reuse ;  /* 0x0000004a46097220 */ /* 0x0c0fe20000410000 */
[----:B------:R-:W-:Y:S01]  /*0e60*/  FFMA.FTZ R4, R77, R74, -R4 ;  /* 0x0000004a4d047223 */ /* 0x000fe20000010804 */
[----:B------:R-:W-:Y:S02]  /*0e70*/  HFMA2 R10, -RZ, RZ, 2, 0 ;  /* 0x40000000ff0a7431 */ /* 0x000fe400000001ff */
[----:B------:R-:W-:Y:S01]  /*0e80*/  FFMA.FTZ R5, R70, R76, -R5 ;  /* 0x0000004c46057223 */ /* 0x000fe20000010805 */
[----:B------:R-:W-:Y:S01]  /*0e90*/  FFMA.FTZ R9, R72, R75, -R9 ;  /* 0x0000004b48097223 */ /* 0x000fe20000010809 */
[----:B------:R-:W-:Y:S01]  /*0ea0*/  FMUL.FTZ R4, R4, R4 ;  /* 0x0000000404047220 */ /* 0x000fe20000410000 */
[----:B------:R-:W-:Y:S01]  /*0eb0*/  UMOV UR8, 0x54442d18 ;  /* 0x54442d1800087882 */ /* 0x000fe20000000000 */
[----:B------:R-:W-:-:S02]  /*0ec0*/  UMOV UR9, 0x400921fb ;  /* 0x400921fb00097882 */ /* 0x000fc40000000000 */
[----:B------:R-:W-:-:S04]  /*0ed0*/  FFMA.FTZ R4, R5, R5, R4 ;  /* 0x0000000505047223 */ /* 0x000fc80000010004 */
[----:B------:R-:W-:-:S04]  /*0ee0*/  FFMA.FTZ R4, R9, R9, R4 ;  /* 0x0000000909047223 */ /* 0x000fc80000010004 */
[----:B--2---:R-:W-:-:S06]  /*0ef0*/  FMUL.FTZ R4, R4, R11 ;  /* 0x0000000b04047220 */ /* 0x004fcc0000410000 */
[----:B------:R-:W2:Y:S02]  /*0f00*/  MUFU.SQRT R4, R4 ;  /* 0x0000000400047308 */ /* 0x000ea40000002000 */
[C---:B--2---:R-:W-:Y:S01]  /*0f10*/  FSETP.GT.FTZ.AND P0, PT, |R4|.reuse, 0.56999999284744262695, PT ;  /* 0x3f11eb850400780b */ /* 0x044fe20003f14200 */
[----:B------:R-:W-:-:S04]  /*0f20*/  FADD.FTZ R5, |R4|, -RZ ;  /* 0x800000ff04057221 */ /* 0x000fc80000010200 */
[----:B------:R-:W-:-:S04]  /*0f30*/  FADD.FTZ R6, -R5, 1 ;  /* 0x3f80000005067421 */ /* 0x000fc80000010100 */
[----:B------:R-:W-:-:S04]  /*0f40*/  FMUL.FTZ R6, R6, 0.5 ;  /* 0x3f00000006067820 */ /* 0x000fc80000410000 */
[----:B------:R-:W2:Y:S02]  /*0f50*/  @P0 MUFU.SQRT R5, R6 ;  /* 0x0000000600050308 */ /* 0x000ea40000002000 */
[----:B--2---:R-:W-:-:S04]  /*0f60*/  FMUL.FTZ R9, R5, R5 ;  /* 0x0000000505097220 */ /* 0x004fc80000410000 */
[----:B------:R-:W-:-:S04]  /*0f70*/  FFMA.FTZ R28, R9, R28, 0.018166976049542427063 ;  /* 0x3c94d2e9091c7423 */ /* 0x000fc8000001001c */
[----:B------:R-:W-:-:S04]  /*0f80*/  FFMA.FTZ R28, R9, R28, 0.046756859868764877319 ;  /* 0x3d3f841f091c7423 */ /* 0x000fc8000001001c */
[----:B------:R-:W-:-:S04]  /*0f90*/  FFMA.FTZ R28, R9, R28, 0.074846573173999786377 ;  /* 0x3d994929091c7423 */ /* 0x000fc8000001001c */
[----:B------:R-:W-:-:S04]  /*0fa0*/  FFMA.FTZ R28, R9, R28, 0.16667014360427856445 ;  /* 0x3e2aab94091c7423 */ /* 0x000fc8000001001c */
[----:B------:R-:W-:-:S04]  /*0fb0*/  FMUL.FTZ R28, R9, R28 ;  /* 0x0000001c091c7220 */ /* 0x000fc80000410000 */
[----:B------:R-:W-:-:S04]  /*0fc0*/  FFMA.FTZ R5, R5, R28, R5 ;  /* 0x0000001c05057223 */ /* 0x000fc80000010005 */
[----:B------:R-:W-:-:S05]  /*0fd0*/  @P0 FFMA.FTZ R5, R5, -R10, 1.5707963705062866211 ;  /* 0x3fc90fdb05050423 */ /* 0x000fca000001080a */
[----:B------:R-:W-:Y:S02]  /*0fe0*/  FSETP.GTU.FTZ.AND P0, PT, R5, +INF , PT ;  /* 0x7f8000000500780b */ /* 0x000fe40003f1c000 */
[----:B------:R-:W-:-:S11]  /*0ff0*/  MOV R6, R5 ;  /* 0x0000000500067202 */ /* 0x000fd60000000f00 */
[----:B------:R-:W-:Y:S02]  /*1000*/  @!P0 LOP3.LUT R6, R5, 0x80000000, R4, 0xf8, !PT ;  /* 0x8000000005068812 */ /* 0x000fe400078ef804 */
[----:B------:R-:W-:Y:S02]  /*1010*/  FSETP.GEU.FTZ.AND P0, PT, R8, RZ, PT ;  /* 0x000000ff0800720b */ /* 0x000fe40003f1e000 */
[----:B------:R-:W2:Y:S02]  /*1020*/  F2F.F64.F32 R4, R6 ;  /* 0x0000000600047310 */ /* 0x000ea40000201800 */
[----:B--2---:R-:W-:-:S09]  /*1030*/  DADD R4, -R4, UR8 ;  /* 0x0000000804047e29 */ /* 0x004fd20008000100 */
[----:B------:R2:W3:Y:S01]  /*1040*/  @!P0 F2F.F32.F64 R6, R4 ;  /* 0x0000000400068310 */ /* 0x0004e20000301000 */
[----:B------:R-:W-:Y:S05]  /*1050*/  BRA `(.L_x_15) ;  /* 0x0000000000407947 */ /* 0x000fea0003800000 */
.L_x_14:
[C---:B------:R-:W-:Y:S01]  /*1060*/  FSETP.GT.FTZ.AND P0, PT, |R8|.reuse, 0.56999999284744262695, PT ;  /* 0x3f11eb850800780b */ /* 0x040fe20003f14200 */
[C---:B------:R-:W-:Y:S01]  /*1070*/  FADD.FTZ R4, |R8|.reuse, -RZ ;  /* 0x800000ff08047221 */ /* 0x040fe20000010200 */
[----:B------:R-:W-:-:S03]  /*1080*/  ISETP.GE.AND P1, PT, R8, RZ, PT ;  /* 0x000000ff0800720c */ /* 0x000fc60003f26270 */
        /* <DEDUP_REMOVED lines=13> */
.L_x_15:
[----:B------:R-:W-:Y:S05]  /*1160*/  BSYNC.RECONVERGENT B2 ;  /* 0x0000000000027941 */ /* 0x000fea0003800200 */
.L_x_13:
[----:B--2---:R-:W-:Y:S01]  /*1170*/  FMUL.FTZ R4, R71, R72 ;  /* 0x0000004847047220 */ /* 0x004fe20000410000 */
[----:B------:R-:W-:Y:S03]  /*1180*/  BSSY.RECONVERGENT B2, `(.L_x_16) ;  /* 0x0000023000027945 */ /* 0x000fe60003800200 */
[----:B------:R-:W-:-:S04]  /*1190*/  FFMA.FTZ R4, R59, R74, R4 ;  /* 0x0000004a3b047223 */ /* 0x000fc80000010004 */
[----:B------:R-:W-:-:S05]  /*11a0*/  FFMA.FTZ R4, R57, R76, R4 ;  /* 0x0000004c39047223 */ /* 0x000fca0000010004 */
[----:B------:R-:W-:-:S13]  /*11b0*/  FSETP.GE.FTZ.AND P0, PT, R4, RZ, PT ;  /* 0x000000ff0400720b */ /* 0x000fda0003f16000 */
[----:B---3--:R-:W-:-:S04]  /*11c0*/  @!P0 FADD.FTZ R6, -R6, -RZ ;  /* 0x800000ff06068221 */ /* 0x008fc80000010100 */
[----:B------:R-:W-:-:S05]  /*11d0*/  FADD.FTZ R4, R6, 6.2831854820251464844 ;  /* 0x40c90fdb06047421 */ /* 0x000fca0000010000 */
[----:B------:R-:W-:-:S13]  /*11e0*/  FSETP.GTU.FTZ.AND P0, PT, |R4|, +INF , PT ;  /* 0x7f8000000400780b */ /* 0x000fda0003f1c200 */
[----:B------:R-:W-:Y:S01]  /*11f0*/  @P0 FADD.FTZ R9, R4, 6.2831854820251464844 ;  /* 0x40c90fdb04090421 */ /* 0x000fe20000010000 */
[----:B------:R-:W-:Y:S06]  /*1200*/  @P0 BRA `(.L_x_17) ;  /* 0x0000000000680947 */ /* 0x000fec0003800000 */
[----:B------:R-:W-:Y:S01]  /*1210*/  FSETP.NEU.FTZ.AND P0, PT, |R4|, +INF , PT ;  /* 0x7f8000000400780b */ /* 0x000fe20003f1d200 */
[----:B------:R-:W-:-:S12]  /*1220*/  BSSY.RECONVERGENT B3, `(.L_x_17) ;  /* 0x0000018000037945 */ /* 0x000fd80003800200 */
[----:B------:R-:W2:Y:S01]  /*1230*/  @!P0 MUFU.RSQ R9, -QNAN ;  /* 0xffc0000000098908 */ /* 0x000ea20000001400 */
[----:B------:R-:W-:Y:S05]  /*1240*/  @!P0 BRA `(.L_x_18) ;  /* 0x0000000000548947 */ /* 0x000fea0003800000 */
[----:B------:R-:W-:-:S13]  /*1250*/  FSETP.GE.FTZ.AND P0, PT, |R4|, 6.2831854820251464844, PT ;  /* 0x40c90fdb0400780b */ /* 0x000fda0003f16200 */
[----:B------:R-:W-:Y:S05]  /*1260*/  @!P0 BRA `(.L_x_19) ;  /* 0x0000000000408947 */ /* 0x000fea0003800000 */
[----:B------:R-:W-:Y:S01]  /*1270*/  FADD.FTZ R5, |R4|, -RZ ;  /* 0x800000ff04057221 */ /* 0x000fe20000010200 */
[----:B------:R-:W-:Y:S04]  /*1280*/  BSSY.RECONVERGENT B4, `(.L_x_20) ;  /* 0x000000c000047945 */ /* 0x000fe80003800200 */
[----:B------:R-:W-:-:S04]  /*1290*/  LOP3.LUT R6, R5, 0x7f800000, RZ, 0xc0, !PT ;  /* 0x7f80000005067812 */ /* 0x000fc800078ec0ff */
[----:B--2---:R-:W-:-:S04]  /*12a0*/  LOP3.LUT R9, R6, 0x490fdb, RZ, 0xfc, !PT ;  /* 0x00490fdb06097812 */ /* 0x004fc800078efcff */
[----:B------:R-:W-:-:S13]  /*12b0*/  FSETP.GEU.FTZ.AND P0, PT, |R4|, R9, PT ;  /* 0x000000090400720b */ /* 0x000fda0003f1e200 */
[----:B------:R-:W-:-:S05]  /*12c0*/  @!P0 FMUL.FTZ R9, R9, 0.5 ;  /* 0x3f00000009098820 */ /* 0x000fca0000410000 */
[----:B------:R-:W-:-:S13]  /*12d0*/  FSETP.GE.FTZ.AND P0, PT, R9, 6.2831854820251464844, PT ;  /* 0x40c90fdb0900780b */ /* 0x000fda0003f16000 */
[----:B------:R-:W-:Y:S05]  /*12e0*/  @!P0 BRA `(.L_x_21) ;  /* 0x0000000000148947 */ /* 0x000fea0003800000 */
.L_x_22:
[----:B------:R-:W-:-:S13]  /*12f0*/  FSETP.GTU.FTZ.AND P0, PT, R9, R5, PT ;  /* 0x000000050900720b */ /* 0x000fda0003f1c000 */
[C---:B------:R-:W-:Y:S01]  /*1300*/  @!P0 FADD.FTZ R5, -R9.reuse, R5 ;  /* 0x0000000509058221 */ /* 0x040fe20000010100 */
[----:B------:R-:W-:-:S05]  /*1310*/  FMUL.FTZ R9, R9, 0.5 ;  /* 0x3f00000009097820 */ /* 0x000fca0000410000 */
[----:B------:R-:W-:-:S13]  /*1320*/  FSETP.GE.FTZ.AND P0, PT, R9, 6.2831854820251464844, PT ;  /* 0x40c90fdb0900780b */ /* 0x000fda0003f16000 */
[----:B------:R-:W-:Y:S05]  /*1330*/  @P0 BRA `(.L_x_22) ;  /* 0xfffffffc00ec0947 */ /* 0x000fea000383ffff */
.L_x_21:
[----:B------:R-:W-:Y:S05]  /*1340*/  BSYNC.RECONVERGENT B4 ;  /* 0x0000000000047941 */ /* 0x000fea0003800200 */
.L_x_20:
[----:B------:R-:W-:Y:S01]  /*1350*/  LOP3.LUT R9, R5, 0x80000000, R4, 0xf8, !PT ;  /* 0x8000000005097812 */ /* 0x000fe200078ef804 */
[----:B------:R-:W-:Y:S06]  /*1360*/  BRA `(.L_x_18) ;  /* 0x00000000000c7947 */ /* 0x000fec0003800000 */
.L_x_19:
[----:B------:R-:W-:-:S13]  /*1370*/  FSETP.GT.FTZ.AND P0, PT, |R4|, RZ, PT ;  /* 0x000000ff0400720b */ /* 0x000fda0003f14200 */
[----:B------:R-:W-:-:S05]  /*1380*/  @!P0 FADD.FTZ R4, R4, R4 ;  /* 0x0000000404048221 */ /* 0x000fca0000010000 */
[----:B--2---:R-:W-:-:S07]  /*1390*/  MOV R9, R4 ;  /* 0x0000000400097202 */ /* 0x004fce0000000f00 */
.L_x_18:
[----:B------:R-:W-:Y:S05]  /*13a0*/  BSYNC.RECONVERGENT B3 ;  /* 0x0000000000037941 */ /* 0x000fea0003800200 */
.L_x_17:
[----:B------:R-:W-:Y:S05]  /*13b0*/  BSYNC.RECONVERGENT B2 ;  /* 0x0000000000027941 */ /* 0x000fea0003800200 */
.L_x_16:
[----:B------:R-:W3:Y:S01]  /*13c0*/  LDG.E R11, desc[UR6][R44.64] ;  /* 0x000000062c0b7981 */ /* 0x000ee2000c1e1900 */
[----:B------:R-:W3:Y:S01]  /*13d0*/  LDC.64 R4, c[0x0][0x3a8] ;  /* 0x0000ea00ff047b82 */ /* 0x000ee20000000a00 */
[----:B------:R-:W4:Y:S07]  /*13e0*/  LDCU UR5, c[0x0][0x380] ;  /* 0x00007000ff0577ac */ /* 0x000f2e0008000800 */
[----:B------:R-:W5:Y:S08]  /*13f0*/  LDC.64 R50, c[0x0][0x3a0] ;  /* 0x0000e800ff327b82 */ /* 0x000f700000000a00 */
[----:B------:R-:W0:Y:S01]  /*1400*/  LDC.64 R46, c[0x0][0x388] ;  /* 0x0000e200ff2e7b82 */ /* 0x000e220000000a00 */
[----:B---3--:R-:W-:-:S06]  /*1410*/  IMAD.WIDE R4, R11, 0x8, R4 ;  /* 0x000000080b047825 */ /* 0x008fcc00078e0204 */
[----:B------:R-:W3:Y:S01]  /*1420*/  LDG.E.64 R4, desc[UR6][R4.64] ;  /* 0x0000000604047981 */ /* 0x000ee2000c1e1b00 */
[----:B----4-:R-:W-:Y:S02]  /*1430*/  IMAD R49, R24, UR5, R32 ;  /* 0x0000000518317c24 */ /* 0x010fe4000f8e0220 */
[----:B------:R-:W-:Y:S02]  /*1440*/  IMAD R25, R25, UR5, R33 ;  /* 0x0000000519197c24 */ /* 0x000fe4000f8e0221 */
[----:B0-----:R-:W-:-:S04]  /*1450*/  IMAD.WIDE.U32 R48, R49, 0x10, R46 ;  /* 0x0000001031307825 */ /* 0x001fc800078e002e */
[----:B------:R-:W-:Y:S01]  /*1460*/  IMAD R65, R26, UR5, R34 ;  /* 0x000000051a417c24 */ /* 0x000fe2000f8e0222 */
[----:B------:R-:W4:Y:S01]  /*1470*/  LDG.E.128 R36, desc[UR6][R48.64] ;  /* 0x0000000630247981 */ /* 0x000f22000c1e1d00 */
[----:B------:R-:W-:Y:S02]  /*1480*/  IMAD R27, R27, UR5, R35 ;  /* 0x000000051b1b7c24 */ /* 0x000fe4000f8e0223 */
[----:B------:R-:W-:-:S04]  /*1490*/  IMAD.WIDE.U32 R60, R25, 0x10, R46 ;  /* 0x00000010193c7825 */ /* 0x000fc800078e002e */
[--C-:B------:R-:W-:Y:S01]  /*14a0*/  IMAD.WIDE.U32 R64, R65, 0x10, R46.reuse ;  /* 0x0000001041407825 */ /* 0x100fe200078e002e */
[----:B------:R-:W4:Y:S03]  /*14b0*/  LDG.E.128 R28, desc[UR6][R60.64] ;  /* 0x000000063c1c7981 */ /* 0x000f26000c1e1d00 */
[----:B------:R-:W-:Y:S01]  /*14c0*/  IMAD.WIDE.U32 R66, R27, 0x10, R46 ;  /* 0x000000101b427825 */ /* 0x000fe200078e002e */
[----:B------:R-:W4:Y:S04]  /*14d0*/  LDG.E.128 R40, desc[UR6][R64.64] ;  /* 0x0000000640287981 */ /* 0x000f28000c1e1d00 */
[----:B------:R-:W4:Y:S01]  /*14e0*/  LDG.E.128 R32, desc[UR6][R66.64] ;  /* 0x0000000642207981 */ /* 0x000f22000c1e1d00 */
[----:B---3--:R-:W-:-:S06]  /*14f0*/  I2FP.F32.S32 R6, R5 ;  /* 0x0000000500067245 */ /* 0x008fcc0000201400 */
[----:B------:R-:W0:Y:S02]  /*1500*/  MUFU.RCP R6, R6 ;  /* 0x0000000600067308 */ /* 0x000e240000001000 */
[----:B0-----:R-:W-:-:S06]  /*1510*/  FMUL.FTZ R80, R6, 6.2831854820251464844 ;  /* 0x40c90fdb06507820 */ /* 0x001fcc0000410000 */
[----:B------:R-:W1:Y:S02]  /*1520*/  MUFU.RCP R80, R80 ;  /* 0x0000005000507308 */ /* 0x000e640000001000 */
[C---:B-1----:R-:W-:Y:S01]  /*1530*/  FMUL.FTZ R82, R80.reuse, R7 ;  /* 0x0000000750527220 */ /* 0x042fe20000410000 */
[----:B--2---:R-:W-:-:S05]  /*1540*/  FMUL.FTZ R84, R80, R9 ;  /* 0x0000000950547220 */ /* 0x004fca0000410000 */
[----:B------:R-:W-:Y:S08]  /*1550*/  F2I.FTZ.TRUNC.NTZ R106, R82 ;  /* 0x00000052006a7305 */ /* 0x000ff0000021f100 */
[----:B------:R-:W0:Y:S02]  /*1560*/  F2I.FTZ.TRUNC.NTZ R81, R84 ;  /* 0x0000005400517305 */ /* 0x000e24000021f100 */
[----:B0-----:R-:W-:-:S05]  /*1570*/  IMAD R7, R5, R81, R106 ;  /* 0x0000005105077224 */ /* 0x001fca00078e026a */
[----:B------:R-:W-:-:S05]  /*1580*/  LEA R7, R7, R4, 0x2 ;  /* 0x0000000407077211 */ /* 0x000fca00078e10ff */
[----:B-----5:R-:W-:-:S05]  /*1590*/  IMAD.WIDE R50, R7, 0x10, R50 ;  /* 0x0000001007327825 */ /* 0x020fca00078e0232 */
[----:B------:R-:W2:Y:S04]  /*15a0*/  LDG.E.128 R4, desc[UR6][R50.64+0x20] ;  /* 0x0000200632047981 */ /* 0x000ea8000c1e1d00 */
[----:B------:R-:W3:Y:S04]  /*15b0*/  LDG.E.128 R8, desc[UR6][R50.64+0x30] ;  /* 0x0000300632087981 */ /* 0x000ee8000c1e1d00 */
[----:B------:R-:W5:Y:S01]  /*15c0*/  LDG.E.128 R12, desc[UR6][R50.64+0x10] ;  /* 0x00001006320c7981 */ /* 0x000f62000c1e1d00 */
[----:B------:R-:W-:-:S05]  /*15d0*/  I2FP.F32.S32 R25, R106 ;  /* 0x0000006a00197245 */ /* 0x000fca0000201400 */
[----:B------:R-:W-:Y:S01]  /*15e0*/  FADD.FTZ R82, R82, -R25 ;  /* 0x8000001952527221 */ /* 0x000fe20000010000 */
[----:B------:R-:W-:-:S05]  /*15f0*/  I2FP.F32.S32 R25, R81 ;  /* 0x0000005100197245 */ /* 0x000fca0000201400 */
[----:B------:R-:W-:Y:S01]  /*1600*/  FADD.FTZ R84, R84, -R25 ;  /* 0x8000001954547221 */ /* 0x000fe20000010000 */
[----:B------:R-:W-:-:S04]  /*1610*/  FMUL.FTZ R26, R89, R89 ;  /* 0x00000059591a7220 */ /* 0x000fc80000410000 */
[----:B------:R-:W-:-:S04]  /*1620*/  FFMA.FTZ R26, R87, R87, R26 ;  /* 0x00000057571a7223 */ /* 0x000fc8000001001a */
[----:B------:R-:W-:Y:S01]  /*1630*/  FFMA.FTZ R26, R85, R85, R26 ;  /* 0x00000055551a7223 */ /* 0x000fe2000001001a */
[C---:B------:R-:W-:Y:S01]  /*1640*/  FMUL.FTZ R102, R89.reuse, R102 ;  /* 0x0000006659667220 */ /* 0x040fe20000410000 */
[----:B------:R-:W-:Y:S02]  /*1650*/  FMUL.FTZ R89, R89, R88 ;  /* 0x0000005859597220 */ /* 0x000fe40000410000 */
[----:B------:R-:W-:Y:S08]  /*1660*/  MUFU.SQRT R99, R26 ;  /* 0x0000001a00637308 */ /* 0x000ff00000002000 */
[----:B------:R-:W0:Y:S08]  /*1670*/  MUFU.RCP R101, R26 ;  /* 0x0000001a00657308 */ /* 0x000e300000001000 */
[----:B------:R-:W1:Y:S01]  /*1680*/  MUFU.RCP R104, R104 ;  /* 0x0000006800687308 */ /* 0x000e620000001000 */
[----:B------:R-:W-:Y:S01]  /*1690*/  FFMA.FTZ R102, R87, R100, R102 ;  /* 0x0000006457667223 */ /* 0x000fe20000010066 */
[----:B------:R-:W-:Y:S01]  /*16a0*/  FFMA.FTZ R89, R90, R87, R89 ;  /* 0x000000575a597223 */ /* 0x000fe20000010059 */
[----:B------:R-:W-:-:S02]  /*16b0*/  IMAD R87, R16, UR5, R20 ;  /* 0x0000000510577c24 */ /* 0x000fc4000f8e0214 */
[C---:B------:R-:W-:Y:S01]  /*16c0*/  FFMA.FTZ R102, R85.reuse, R92, R102 ;  /* 0x0000005c55667223 */ /* 0x040fe20000010066 */
[----:B------:R-:W-:-:S03]  /*16d0*/  FFMA.FTZ R89, R85, R86, R89 ;  /* 0x0000005655597223 */ /* 0x000fc60000010059 */
[-C--:B0-----:R-:W-:Y:S01]  /*16e0*/  FMUL.FTZ R102, R102, R101.reuse ;  /* 0x0000006566667220 */ /* 0x081fe20000410000 */
[----:B------:R-:W-:Y:S01]  /*16f0*/  FMUL.FTZ R16, R89, R101 ;  /* 0x0000006559107220 */ /* 0x000fe20000410000 */
[----:B------:R-:W-:-:S04]  /*1700*/  IMAD.WIDE.U32 R86, R87, 0x10, R46 ;  /* 0x0000001057567825 */ /* 0x000fc800078e002e */
[----:B------:R-:W-:Y:S02]  /*1710*/  IMAD R19, R19, UR5, R23 ;  /* 0x0000000513137c24 */ /* 0x000fe4000f8e0217 */
[----:B--2---:R-:W-:Y:S01]  /*1720*/  FADD.FTZ R27, R7, R7 ;  /* 0x00000007071b7221 */ /* 0x004fe20000010000 */
[----:B---3--:R-:W-:Y:S01]  /*1730*/  FMUL.FTZ R81, R11, 3 ;  /* 0x404000000b517820 */ /* 0x008fe20000410000 */
[----:B------:R-:W-:-:S03]  /*1740*/  FADD.FTZ R83, R6, R6 ;  /* 0x0000000606537221 */ /* 0x000fc60000010000 */
[----:B------:R-:W-:Y:S01]  /*1750*/  FFMA.FTZ R27, R82, R81, R27 ;  /* 0x00000051521b7223 */ /* 0x000fe2000001001b */
[----:B------:R-:W-:-:S03]  /*1760*/  FMUL.FTZ R24, R10, 3 ;  /* 0x404000000a187820 */ /* 0x000fc60000410000 */
[C---:B-----5:R-:W-:Y:S01]  /*1770*/  FFMA.FTZ R27, R82.reuse, R27, R15 ;  /* 0x0000001b521b7223 */ /* 0x060fe2000001000f */
[----:B------:R-:W-:-:S03]  /*1780*/  FFMA.FTZ R25, R82, R24, R83 ;  /* 0x0000001852197223 */ /* 0x000fc60000010053 */
[----:B------:R-:W-:-:S04]  /*1790*/  FMUL.FTZ R24, R84, R27 ;  /* 0x0000001b54187220 */ /* 0x000fc80000410000 */
[----:B------:R-:W-:Y:S01]  /*17a0*/  FFMA.FTZ R27, R82, R25, R24 ;  /* 0x00000019521b7223 */ /* 0x000fe20000010018 */
[----:B------:R-:W-:Y:S01]  /*17b0*/  FADD.FTZ R25, R5, R5 ;  /* 0x0000000505197221 */ /* 0x000fe20000010000 */
[----:B------:R-:W-:Y:S02]  /*17c0*/  FMUL.FTZ R24, R9, 3 ;  /* 0x4040000009187820 */ /* 0x000fe40000410000 */
[----:B------:R-:W-:Y:S02]  /*17d0*/  FADD.FTZ R27, R14, R27 ;  /* 0x0000001b0e1b7221 */ /* 0x000fe40000010000 */
[----:B------:R-:W-:Y:S02]  /*17e0*/  FFMA.FTZ R25, R82, R24, R25 ;  /* 0x0000001852197223 */ /* 0x000fe40000010019 */
[----:B------:R-:W-:Y:S01]  /*17f0*/  FMUL.FTZ R27, R84, R27 ;  /* 0x0000001b541b7220 */ /* 0x000fe20000410000 */
[----:B------:R-:W-:-:S03]  /*1800*/  FMUL.FTZ R24, R8, 3 ;  /* 0x4040000008187820 */ /* 0x000fc60000410000 */
[----:B------:R-:W-:Y:S01]  /*1810*/  FFMA.FTZ R106, R82, R25, R27 ;  /* 0x00000019526a7223 */ /* 0x000fe2000001001b */
[----:B------:R-:W-:-:S03]  /*1820*/  FADD.FTZ R25, R4, R4 ;  /* 0x0000000404197221 */ /* 0x000fc60000010000 */
[----:B------:R-:W-:Y:S01]  /*1830*/  FADD.FTZ R27, R13, R106 ;  /* 0x0000006a0d1b7221 */ /* 0x000fe20000010000 */
[----:B------:R-:W-:-:S03]  /*1840*/  FFMA.FTZ R25, R82, R24, R25 ;  /* 0x0000001852197223 */ /* 0x000fc60000010019 */
[----:B------:R-:W-:-:S04]  /*1850*/  FMUL.FTZ R24, R84, R27 ;  /* 0x0000001b54187220 */ /* 0x000fc80000410000 */
[----:B------:R-:W-:-:S04]  /*1860*/  FFMA.FTZ R25, R82, R25, R24 ;  /* 0x0000001952197223 */ /* 0x000fc80000010018 */
[----:B------:R-:W-:Y:S01]  /*1870*/  FADD.FTZ R25, R12, R25 ;  /* 0x000000190c197221 */ /* 0x000fe20000010000 */
[----:B------:R-:W0:Y:S03]  /*1880*/  MUFU.RCP R106, R97 ;  /* 0x00000061006a7308 */ /* 0x000e260000001000 */
[----:B------:R-:W-:Y:S02]  /*1890*/  FMUL.FTZ R88, R25, R80 ;  /* 0x0000005019587220 */ /* 0x000fe40000410000 */
[----:B------:R2:W3:Y:S02]  /*18a0*/  LDG.E.128 R24, desc[UR6][R50.64] ;  /* 0x0000000632187981 */ /* 0x0004e4000c1e1d00 */
[----:B------:R-:W-:-:S04]  /*18b0*/  FMUL.FTZ R99, R99, R88 ;  /* 0x0000005863637220 */ /* 0x000fc80000410000 */
[C---:B-1----:R-:W-:Y:S01]  /*18c0*/  FMUL.FTZ R85, R99.reuse, -R104 ;  /* 0x8000006863557220 */ /* 0x042fe20000410000 */
[----:B0-----:R-:W-:-:S04]  /*18d0*/  FMUL.FTZ R20, R99, R106 ;  /* 0x0000006a63147220 */ /* 0x001fc80000410000 */
[-C--:B------:R-:W-:Y:S01]  /*18e0*/  FMUL.FTZ R91, R91, R20.reuse ;  /* 0x000000145b5b7220 */ /* 0x080fe20000410000 */
[-C--:B------:R-:W-:Y:S01]  /*18f0*/  FMUL.FTZ R95, R95, R20.reuse ;  /* 0x000000145f5f7220 */ /* 0x080fe20000410000 */
[----:B------:R-:W-:Y:S01]  /*1900*/  FMUL.FTZ R93, R93, R20 ;  /* 0x000000145d5d7220 */ /* 0x000fe20000410000 */
[-C--:B------:R-:W-:Y:S01]  /*1910*/  FMUL.FTZ R89, R98, R85.reuse ;  /* 0x0000005562597220 */ /* 0x080fe20000410000 */
[----:B------:R-:W-:Y:S01]  /*1920*/  FMUL.FTZ R94, R94, R85 ;  /* 0x000000555e5e7220 */ /* 0x000fe20000410000 */
[C---:B------:R-:W-:Y:S01]  /*1930*/  FMUL.FTZ R20, R102.reuse, R91 ;  /* 0x0000005b66147220 */ /* 0x040fe20000410000 */
[----:B--2---:R-:W-:Y:S01]  /*1940*/  FMUL.FTZ R51, R102, R95 ;  /* 0x0000005f66337220 */ /* 0x004fe20000410000 */
[----:B------:R-:W-:Y:S01]  /*1950*/  FMUL.FTZ R85, R96, R85 ;  /* 0x0000005560557220 */ /* 0x000fe20000410000 */
[----:B------:R-:W-:Y:S01]  /*1960*/  FMUL.FTZ R102, R102, R93 ;  /* 0x0000005d66667220 */ /* 0x000fe20000410000 */
[-C--:B------:R-:W-:Y:S01]  /*1970*/  FFMA.FTZ R20, R89, R16.reuse, -R20 ;  /* 0x0000001059147223 */ /* 0x080fe20000010814 */
[----:B------:R-:W-:-:S02]  /*1980*/  FFMA.FTZ R51, R94, R16, -R51 ;  /* 0x000000105e337223 */ /* 0x000fc40000010833 */
[----:B------:R-:W-:Y:S01]  /*1990*/  FFMA.FTZ R102, R85, R16, -R102 ;  /* 0x0000001055667223 */ /* 0x000fe20000010866 */
[----:B----4-:R-:W-:Y:S01]  /*19a0*/  FADD.FTZ R36, R36, R89 ;  /* 0x0000005924247221 */ /* 0x010fe20000010000 */
[----:B------:R-:W-:Y:S01]  /*19b0*/  FADD.FTZ R37, R37, R94 ;  /* 0x0000005e25257221 */ /* 0x000fe20000010000 */
[----:B------:R-:W-:Y:S01]  /*19c0*/  FADD.FTZ R38, R38, R85 ;  /* 0x0000005526267221 */ /* 0x000fe20000010000 */
[----:B------:R-:W-:Y:S02]  /*19d0*/  IMAD R97, R17, UR5, R21 ;  /* 0x0000000511617c24 */ /* 0x000fe4000f8e0215 */
[----:B------:R-:W-:Y:S01]  /*19e0*/  FADD.FTZ R89, -R89, R20 ;  /* 0x0000001459597221 */ /* 0x000fe20000010100 */
[--C-:B------:R-:W-:Y:S01]  /*19f0*/  FADD.FTZ R94, -R94, R51.reuse ;  /* 0x000000335e5e7221 */ /* 0x100fe20000010100 */
[----:B------:R-:W-:Y:S01]  /*1a00*/  FADD.FTZ R85, -R85, R102 ;  /* 0x0000006655557221 */ /* 0x000fe20000010100 */
[----:B------:R-:W-:Y:S01]  /*1a10*/  FADD.FTZ R17, R91, R20 ;  /* 0x000000145b117221 */ /* 0x000fe20000010000 */
[----:B------:R-:W-:Y:S01]  /*1a20*/  FADD.FTZ R16, R95, R51 ;  /* 0x000000335f107221 */ /* 0x000fe20000010000 */
[----:B------:R-:W-:Y:S01]  /*1a30*/  FADD.FTZ R21, R93, R102 ;  /* 0x000000665d157221 */ /* 0x000fe20000010000 */
[----:B------:R-:W-:Y:S01]  /*1a40*/  FADD.FTZ R28, R28, R89 ;  /* 0x000000591c1c7221 */ /* 0x000fe20000010000 */
[----:B------:R-:W-:Y:S01]  /*1a50*/  FADD.FTZ R29, R29, R94 ;  /* 0x0000005e1d1d7221 */ /* 0x000fe20000010000 */
[----:B------:R-:W-:Y:S01]  /*1a60*/  FADD.FTZ R30, R30, R85 ;  /* 0x000000551e1e7221 */ /* 0x000fe20000010000 */
[----:B------:R-:W-:Y:S01]  /*1a70*/  FADD.FTZ R40, R40, -R17 ;  /* 0x8000001128287221 */ /* 0x000fe20000010000 */
[----:B------:R-:W-:Y:S01]  /*1a80*/  FADD.FTZ R41, R41, -R16 ;  /* 0x8000001029297221 */ /* 0x000fe20000010000 */
[----:B------:R-:W-:Y:S01]  /*1a90*/  FADD.FTZ R42, R42, -R21 ;  /* 0x800000152a2a7221 */ /* 0x000fe20000010000 */
[----:B------:R-:W-:Y:S01]  /*1aa0*/  FADD.FTZ R32, R32, R91 ;  /* 0x0000005b20207221 */ /* 0x000fe20000010000 */
[----:B------:R-:W-:Y:S01]  /*1ab0*/  FADD.FTZ R33, R33, R95 ;  /* 0x0000005f21217221 */ /* 0x000fe20000010000 */
[----:B------:R-:W-:Y:S01]  /*1ac0*/  FADD.FTZ R34, R34, R93 ;  /* 0x0000005d22227221 */ /* 0x000fe20000010000 */
[----:B------:R0:W-:Y:S01]  /*1ad0*/  STG.E.128 desc[UR6][R48.64], R36 ;  /* 0x0000002430007986 */ /* 0x0001e2000c101d06 */
[----:B------:R-:W-:-:S03]  /*1ae0*/  IMAD.WIDE.U32 R88, R97, 0x10, R46 ;  /* 0x0000001061587825 */ /* 0x000fc600078e002e */
[----:B------:R1:W-:Y:S01]  /*1af0*/  STG.E.128 desc[UR6][R60.64], R28 ;  /* 0x0000001c3c007986 */ /* 0x0003e2000c101d06 */
[----:B------:R-:W-:-:S03]  /*1b00*/  IMAD R91, R18, UR5, R22 ;  /* 0x00000005125b7c24 */ /* 0x000fc6000f8e0216 */
[----:B------:R-:W-:Y:S01]  /*1b10*/  STG.E.128 desc[UR6][R64.64], R40 ;  /* 0x0000002840007986 */ /* 0x000fe2000c101d06 */
[----:B------:R-:W-:-:S03]  /*1b20*/  IMAD.WIDE.U32 R90, R91, 0x10, R46 ;  /* 0x000000105b5a7825 */ /* 0x000fc600078e002e */
[----:B------:R2:W-:Y:S01]  /*1b30*/  STG.E.128 desc[UR6][R66.64], R32 ;  /* 0x0000002042007986 */ /* 0x0005e2000c101d06 */
[----:B------:R-:W-:-:S03]  /*1b40*/  IMAD.WIDE.U32 R46, R19, 0x10, R46 ;  /* 0x00000010132e7825 */ /* 0x000fc600078e002e */
[----:B------:R-:W4:Y:S04]  /*1b50*/  LDG.E.128 R16, desc[UR6][R90.64] ;  /* 0x000000065a107981 */ /* 0x000f28000c1e1d00 */
[----:B0-----:R-:W5:Y:S04]  /*1b60*/  LDG.E.128 R36, desc[UR6][R86.64] ;  /* 0x0000000656247981 */ /* 0x001f68000c1e1d00 */
[----:B------:R-:W4:Y:S04]  /*1b70*/  LDG.E.128 R48, desc[UR6][R88.64] ;  /* 0x0000000658307981 */ /* 0x000f28000c1e1d00 */
[----:B------:R-:W4:Y:S01]  /*1b80*/  LDG.E.128 R20, desc[UR6][R46.64] ;  /* 0x000000062e147981 */ /* 0x000f22000c1e1d00 */
[----:B-1----:R-:W-:Y:S01]  /*1b90*/  FMUL.FTZ R28, R7, 3 ;  /* 0x40400000071c7820 */ /* 0x002fe20000410000 */
[----:B------:R-:W-:Y:S01]  /*1ba0*/  FADD.FTZ R30, R10, R10 ;  /* 0x0000000a0a1e7221 */ /* 0x000fe20000010000 */
[----:B------:R-:W-:-:S02]  /*1bb0*/  FMUL.FTZ R29, R68, R68 ;  /* 0x00000044441d7220 */ /* 0x000fc40000410000 */
[C---:B------:R-:W-:Y:S01]  /*1bc0*/  FFMA.FTZ R83, R84.reuse, R28, R83 ;  /* 0x0000001c54537223 */ /* 0x040fe20000010053 */
[----:B------:R-:W-:Y:S01]  /*1bd0*/  FFMA.FTZ R30, R84, R81, R30 ;  /* 0x00000051541e7223 */ /* 0x000fe2000001001e */
[----:B------:R-:W-:Y:S01]  /*1be0*/  FFMA.FTZ R31, R62, R62, R29 ;  /* 0x0000003e3e1f7223 */ /* 0x000fe2000001001d */
[----:B------:R-:W-:Y:S01]  /*1bf0*/  FADD.FTZ R29, R14, R14 ;  /* 0x0000000e0e1d7221 */ /* 0x000fe20000010000 */
[C---:B------:R-:W-:Y:S01]  /*1c00*/  FMUL.FTZ R83, R84.reuse, R83 ;  /* 0x0000005354537220 */ /* 0x040fe20000410000 */
[----:B------:R-:W-:Y:S01]  /*1c10*/  FFMA.FTZ R30, R84, R30, R9 ;  /* 0x0000001e541e7223 */ /* 0x000fe20000010009 */
[----:B------:R-:W-:-:S03]  /*1c20*/  FMUL.FTZ R28, R15, 3 ;  /* 0x404000000f1c7820 */ /* 0x000fc60000410000 */
[----:B--2---:R-:W-:Y:S01]  /*1c30*/  FFMA.FTZ R32, R82, R30, R83 ;  /* 0x0000001e52207223 */ /* 0x004fe20000010053 */
[----:B------:R-:W-:-:S03]  /*1c40*/  FFMA.FTZ R33, R84, R28, R29 ;  /* 0x0000001c54217223 */ /* 0x000fc6000001001d */
[----:B------:R-:W-:Y:S01]  /*1c50*/  FADD.FTZ R32, R5, R32 ;  /* 0x0000002005207221 */ /* 0x000fe20000010000 */
[----:B------:R-:W-:Y:S01]  /*1c60*/  FMUL.FTZ R33, R84, R33 ;  /* 0x0000002154217220 */ /* 0x000fe20000410000 */
[----:B------:R-:W-:-:S03]  /*1c70*/  FFMA.FTZ R31, R58, R58, R31 ;  /* 0x0000003a3a1f7223 */ /* 0x000fc6000001001f */
[----:B------:R-:W-:Y:S01]  /*1c80*/  FFMA.FTZ R32, R82, R32, R33 ;  /* 0x0000002052207223 */ /* 0x000fe20000010021 */
[----:B------:R-:W0:Y:S03]  /*1c90*/  MUFU.SQRT R30, R31 ;  /* 0x0000001f001e7308 */ /* 0x000e260000002000 */
[----:B------:R-:W-:Y:S01]  /*1ca0*/  FADD.FTZ R32, R13, R32 ;  /* 0x000000200d207221 */ /* 0x000fe20000010000 */
[----:B------:R-:W-:-:S04]  /*1cb0*/  FFMA.FTZ R10, R11, R84, R10 ;  /* 0x000000540b0a7223 */ /* 0x000fc8000001000a */
[----:B------:R-:W1:Y:S01]  /*1cc0*/  MUFU.RCP R40, R79 ;  /* 0x0000004f00287308 */ /* 0x000e620000001000 */
[----:B------:R-:W-:Y:S01]  /*1cd0*/  FFMA.FTZ R6, R7, R84, R6 ;  /* 0x0000005407067223 */ /* 0x000fe20000010006 */
[----:B------:R-:W-:Y:S01]  /*1ce0*/  FFMA.FTZ R9, R84, R10, R9 ;  /* 0x0000000a54097223 */ /* 0x000fe20000010009 */
[----:B------:R-:W-:-:S05]  /*1cf0*/  FMUL.FTZ R73, R68, R73 ;  /* 0x0000004944497220 */ /* 0x000fca0000410000 */
[----:B------:R-:W-:Y:S01]  /*1d00*/  MUFU.RCP R78, R78 ;  /* 0x0000004e004e7308 */ /* 0x000fe20000001000 */
[C---:B------:R-:W-:Y:S01]  /*1d10*/  FFMA.FTZ R5, R84.reuse, R6, R5 ;  /* 0x0000000654057223 */ /* 0x040fe20000010005 */
[----:B------:R-:W-:Y:S01]  /*1d20*/  FFMA.FTZ R9, R84, R9, R8 ;  /* 0x0000000954097223 */ /* 0x000fe20000010008 */
[----:B------:R-:W-:Y:S01]  /*1d30*/  FMUL.FTZ R34, R68, R71 ;  /* 0x0000004744227220 */ /* 0x000fe20000410000 */
[----:B------:R-:W-:Y:S01]  /*1d40*/  FFMA.FTZ R73, R62, R69, R73 ;  /* 0x000000453e497223 */ /* 0x000fe20000010049 */
[----:B------:R-:W-:Y:S02]  /*1d50*/  FMUL.FTZ R5, R84, R5 ;  /* 0x0000000554057220 */ /* 0x000fe40000410000 */
[----:B------:R-:W-:Y:S01]  /*1d60*/  FFMA.FTZ R59, R59, R62, R34 ;  /* 0x0000003e3b3b7223 */ /* 0x000fe20000010022 */
[----:B------:R-:W-:Y:S01]  /*1d70*/  FFMA.FTZ R73, R58, R63, R73 ;  /* 0x0000003f3a497223 */ /* 0x000fe20000010049 */
[----:B------:R-:W-:Y:S02]  /*1d80*/  FFMA.FTZ R5, R82, R9, R5 ;  /* 0x0000000952057223 */ /* 0x000fe40000010005 */
[----:B------:R-:W-:-:S02]  /*1d90*/  FFMA.FTZ R59, R58, R57, R59 ;  /* 0x000000393a3b7223 */ /* 0x000fc4000001003b */
[----:B------:R-:W-:Y:S01]  /*1da0*/  FADD.FTZ R5, R4, R5 ;  /* 0x0000000504057221 */ /* 0x000fe20000010000 */
[----:B------:R-:W-:-:S04]  /*1db0*/  FFMA.FTZ R14, R15, R84, R14 ;  /* 0x000000540f0e7223 */ /* 0x000fc8000001000e */
[----:B------:R-:W-:Y:S01]  /*1dc0*/  FFMA.FTZ R13, R84, R14, R13 ;  /* 0x0000000e540d7223 */ /* 0x000fe2000001000d */
[----:B------:R-:W-:-:S03]  /*1dd0*/  IADD3 R54, PT, PT, R53, R54, RZ ;  /* 0x0000003635367210 */ /* 0x000fc60007ffe0ff */
[----:B------:R-:W-:Y:S01]  /*1de0*/  FMUL.FTZ R13, R84, R13 ;  /* 0x0000000d540d7220 */ /* 0x000fe20000410000 */
[----:B------:R-:W-:-:S03]  /*1df0*/  ISETP.GE.AND P0, PT, R54, R52, PT ;  /* 0x000000343600720c */ /* 0x000fc60003f06270 */
[----:B------:R-:W-:-:S04]  /*1e00*/  FFMA.FTZ R5, R82, R5, R13 ;  /* 0x0000000552057223 */ /* 0x000fc8000001000d */
[----:B------:R-:W-:Y:S01]  /*1e10*/  FADD.FTZ R5, R12, R5 ;  /* 0x000000050c057221 */ /* 0x000fe20000010000 */
[----:B------:R-:W-:-:S04]  /*1e20*/  IMAD.WIDE R2, R53, 0x10, R2 ;  /* 0x0000001035027825 */ /* 0x000fc800078e0202 */
[----:B------:R-:W-:-:S04]  /*1e30*/  IMAD.WIDE.U32 R44, R55, 0x4, R44 ;  /* 0x00000004372c7825 */ /* 0x000fc800078e002c */
[----:B---3--:R-:W-:Y:S01]  /*1e40*/  FADD.FTZ R29, R26, R26 ;  /* 0x0000001a1a1d7221 */ /* 0x008fe20000010000 */
[----:B------:R-:W-:-:S04]  /*1e50*/  FMUL.FTZ R28, R27, 3 ;  /* 0x404000001b1c7820 */ /* 0x000fc80000410000 */
[----:B------:R-:W-:-:S04]  /*1e60*/  FFMA.FTZ R29, R84, R28, R29 ;  /* 0x0000001c541d7223 */ /* 0x000fc8000001001d */
[----:B------:R-:W-:Y:S01]  /*1e70*/  FMUL.FTZ R29, R84, R29 ;  /* 0x0000001d541d7220 */ /* 0x000fe20000410000 */
[----:B------:R-:W2:Y:S03]  /*1e80*/  MUFU.RCP R28, R31 ;  /* 0x0000001f001c7308 */ /* 0x000ea60000001000 */
[----:B------:R-:W-:-:S04]  /*1e90*/  FFMA.FTZ R32, R82, R32, R29 ;  /* 0x0000002052207223 */ /* 0x000fc8000001001d */
[----:B------:R-:W-:-:S04]  /*1ea0*/  FADD.FTZ R7, R25, R32 ;  /* 0x0000002019077221 */ /* 0x000fc80000010000 */
[----:B------:R-:W-:-:S04]  /*1eb0*/  FMUL.FTZ R7, R7, R80 ;  /* 0x0000005007077220 */ /* 0x000fc80000410000 */
[----:B0-----:R-:W-:-:S04]  /*1ec0*/  FMUL.FTZ R7, R30, R7 ;  /* 0x000000071e077220 */ /* 0x001fc80000410000 */
[----:B-1----:R-:W-:Y:S01]  /*1ed0*/  FMUL.FTZ R9, R7, R40 ;  /* 0x0000002807097220 */ /* 0x002fe20000410000 */
[----:B--2---:R-:W-:Y:S01]  /*1ee0*/  FMUL.FTZ R73, R73, R28 ;  /* 0x0000001c49497220 */ /* 0x004fe20000410000 */
[----:B------:R-:W-:Y:S02]  /*1ef0*/  FMUL.FTZ R4, R7, -R78 ;  /* 0x8000004e07047220 */ /* 0x000fe40000410000 */
[-C--:B------:R-:W-:Y:S01]  /*1f00*/  FMUL.FTZ R74, R74, R9.reuse ;  /* 0x000000094a4a7220 */ /* 0x080fe20000410000 */
[-C--:B------:R-:W-:Y:S01]  /*1f10*/  FMUL.FTZ R72, R72, R9.reuse ;  /* 0x0000000948487220 */ /* 0x080fe20000410000 */
[----:B------:R-:W-:Y:S01]  /*1f20*/  FMUL.FTZ R76, R76, R9 ;  /* 0x000000094c4c7220 */ /* 0x000fe20000410000 */
[----:B------:R-:W-:Y:S01]  /*1f30*/  FMUL.FTZ R59, R59, R28 ;  /* 0x0000001c3b3b7220 */ /* 0x000fe20000410000 */
[-C--:B------:R-:W-:Y:S01]  /*1f40*/  FMUL.FTZ R70, R70, R4.reuse ;  /* 0x0000000446467220 */ /* 0x080fe20000410000 */
[----:B------:R-:W-:Y:S01]  /*1f50*/  FMUL.FTZ R75, R75, R4 ;  /* 0x000000044b4b7220 */ /* 0x000fe20000410000 */
[C---:B------:R-:W-:Y:S01]  /*1f60*/  FMUL.FTZ R6, R73.reuse, R74 ;  /* 0x0000004a49067220 */ /* 0x040fe20000410000 */
[----:B------:R-:W-:Y:S01]  /*1f70*/  FMUL.FTZ R7, R73, R72 ;  /* 0x0000004849077220 */ /* 0x000fe20000410000 */
[----:B------:R-:W-:Y:S01]  /*1f80*/  FMUL.FTZ R77, R77, R4 ;  /* 0x000000044d4d7220 */ /* 0x000fe20000410000 */
[----:B------:R-:W-:Y:S01]  /*1f90*/  FMUL.FTZ R4, R73, R76 ;  /* 0x0000004c49047220 */ /* 0x000fe20000410000 */
[----:B------:R-:W-:Y:S01]  /*1fa0*/  FFMA.FTZ R6, R59, R75, -R6 ;  /* 0x0000004b3b067223 */ /* 0x000fe20000010806 */
[----:B------:R-:W-:-:S02]  /*1fb0*/  FFMA.FTZ R9, R70, R59, -R7 ;  /* 0x0000003b46097223 */ /* 0x000fc40000010807 */
[----:B------:R-:W-:Y:S01]  /*1fc0*/  FFMA.FTZ R59, R77, R59, -R4 ;  /* 0x0000003b4d3b7223 */ /* 0x000fe20000010804 */
[----:B------:R-:W-:Y:S01]  /*1fd0*/  FADD.FTZ R7, -R75, R6 ;  /* 0x000000064b077221 */ /* 0x000fe20000010100 */
[----:B------:R-:W-:Y:S01]  /*1fe0*/  FADD.FTZ R4, -R70, R9 ;  /* 0x0000000946047221 */ /* 0x000fe20000010100 */
[----:B------:R-:W-:Y:S01]  /*1ff0*/  FFMA.FTZ R26, R27, R84, R26 ;  /* 0x000000541b1a7223 */ /* 0x000fe2000001001a */
[----:B-----5:R-:W-:Y:S01]  /*2000*/  FADD.FTZ R38, R38, R77 ;  /* 0x0000004d26267221 */ /* 0x020fe20000010000 */
[--C-:B------:R-:W-:Y:S01]  /*2010*/  FADD.FTZ R77, -R77, R59.reuse ;  /* 0x0000003b4d4d7221 */ /* 0x100fe20000010100 */
[----:B------:R-:W-:Y:S01]  /*2020*/  FADD.FTZ R59, R76, R59 ;  /* 0x0000003b4c3b7221 */ /* 0x000fe20000010000 */
[----:B----4-:R-:W-:Y:S01]  /*2030*/  FADD.FTZ R48, R48, R7 ;  /* 0x0000000730307221 */ /* 0x010fe20000010000 */
        /* <DEDUP_REMOVED lines=12> */
[----:B------:R0:W-:Y:S04]  /*2100*/  STG.E.128 desc[UR6][R86.64], R36 ;  /* 0x0000002456007986 */ /* 0x0001e8000c101d06 */
[----:B------:R0:W-:Y:S04]  /*2110*/  STG.E.128 desc[UR6][R88.64], R48 ;  /* 0x0000003058007986 */ /* 0x0001e8000c101d06 */
[----:B------:R0:W-:Y:S04]  /*2120*/  STG.E.128 desc[UR6][R90.64], R16 ;  /* 0x000000105a007986 */ /* 0x0001e8000c101d06 */
[----:B------:R0:W-:Y:S01]  /*2130*/  STG.E.128 desc[UR6][R46.64], R20 ;  /* 0x000000142e007986 */ /* 0x0001e2000c101d06 */
[----:B------:R-:W-:-:S04]  /*2140*/  FFMA.FTZ R25, R84, R26, R25 ;  /* 0x0000001a54197223 */ /* 0x000fc80000010019 */
[----:B------:R-:W-:-:S04]  /*2150*/  FMUL.FTZ R25, R84, R25 ;  /* 0x0000001954197220 */ /* 0x000fc80000410000 */
[----:B------:R-:W-:-:S04]  /*2160*/  FFMA.FTZ R5, R82, R5, R25 ;  /* 0x0000000552057223 */ /* 0x000fc80000010019 */
[----:B------:R-:W-:-:S04]  /*2170*/  FADD.FTZ R5, R24, R5 ;  /* 0x0000000518057221 */ /* 0x000fc80000010000 */
[----:B------:R-:W-:Y:S01]  /*2180*/  FADD.FTZ R0, R5, R0 ;  /* 0x0000000005007221 */ /* 0x000fe20000010000 */
[----:B0-----:R-:W-:Y:S06]  /*2190*/  @!P0 BRA `(.L_x_23) ;  /* 0xffffffdc00fc8947 */ /* 0x001fec000383ffff */
[----:B------:R-:W-:Y:S05]  /*21a0*/  BSYNC.RECONVERGENT B0 ;  /* 0x0000000000007941 */ /* 0x000fea0003800200 */
.L_x_2:
[----:B------:R-:W-:Y:S05]  /*21b0*/  BRA `(.L_x_24) ;  /* 0x0000000000047947 */ /* 0x000fea0003800000 */
.L_x_1:
[----:B------:R-:W-:-:S07]  /*21c0*/  HFMA2 R0, -RZ, RZ, 0, 0 ;  /* 0x00000000ff007431 */ /* 0x000fce00000001ff */
.L_x_24:
[----:B------:R-:W-:Y:S05]  /*21d0*/  BSYNC.RECONVERGENT B1 ;  /* 0x0000000000017941 */ /* 0x000fea0003800200 */
.L_x_0:
[----:B------:R-:W0:Y:S02]  /*21e0*/  LDC.64 R2, c[0x0][0x390] ;  /* 0x0000e400ff027b82 */ /* 0x000e240000000a00 */
[----:B0-----:R-:W-:-:S05]  /*21f0*/  IMAD.WIDE.U32 R56, R56, 0x4, R2 ;  /* 0x0000000438387825 */ /* 0x001fca00078e0002 */
[----:B------:R-:W2:Y:S02]  /*2200*/  LDG.E R3, desc[UR6][R56.64] ;  /* 0x0000000638037981 */ /* 0x000ea4000c1e1900 */
[----:B--2---:R-:W-:-:S05]  /*2210*/  FADD.FTZ R3, R3, R0 ;  /* 0x0000000003037221 */ /* 0x004fca0000010000 */
[----:B------:R-:W-:Y:S01]  /*2220*/  STG.E desc[UR6][R56.64], R3 ;  /* 0x0000000338007986 */ /* 0x000fe2000c101906 */
[----:B------:R-:W-:Y:S05]  /*2230*/  EXIT ;  /* 0x000000000000794d */ /* 0x000fea0003800000 */
.L_x_25:
[----:B------:R-:W-:-:S00]  /*2240*/  BRA `(.L_x_25) ;  /* 0xfffffffc00fc7947 */ /* 0x000fc0000383ffff */
[----:B------:R-:W-:-:S00]  /*2250*/  NOP ;  /* 0x0000000000007918 */ /* 0x000fc00000000000 */
        /* <DEDUP_REMOVED lines=10> */
.L_x_26:


//--------------------- .nv.global.init           --------------------------
	.section	.nv.global.init,"aw",@progbits
	.align	8
.nv.global.init:
	.type		_ZTVSt9exception,@object
	.size		_ZTVSt9exception,(_ZTVN6OpenMM15OpenMMExceptionE - _ZTVSt9exception)
_ZTVSt9exception:
	.zero		40
	.type		_ZTVN6OpenMM15OpenMMExceptionE,@object
	.size		_ZTVN6OpenMM15OpenMMExceptionE,(.L_3 - _ZTVN6OpenMM15OpenMMExceptionE)
_ZTVN6OpenMM15OpenMMExceptionE:
	.zero		40
.L_3:


//--------------------- .nv.shared.reserved.0     --------------------------
	.section	.nv.shared.reserved.0,"aw",@nobits
	.weak		__nv_reservedSMEM_offset_0_alias
	.size		__nv_reservedSMEM_offset_0_alias, 0, 64
	.other		__nv_reservedSMEM_offset_0_alias,@"STO_CUDA_RESERVED_SHARED STV_DEFAULT"
__nv_reservedSMEM_offset_0_alias:
	.zero		0
	.zero		64


//--------------------- .nv.global                --------------------------
	.section	.nv.global,"aw",@nobits
	.align	8
.nv.global:
	.type		_ZTVN10__cxxabiv117__class_type_infoE,@object
	.size		_ZTVN10__cxxabiv117__class_type_infoE,(_ZTVN10__cxxabiv120__si_class_type_infoE - _ZTVN10__cxxabiv117__class_type_infoE)
_ZTVN10__cxxabiv117__class_type_infoE:
	.zero		8
	.type		_ZTVN10__cxxabiv120__si_class_type_infoE,@object
	.size		_ZTVN10__cxxabiv120__si_class_type_infoE,(.L_1 - _ZTVN10__cxxabiv120__si_class_type_infoE)
_ZTVN10__cxxabiv120__si_class_type_infoE:
	.zero		8
.L_1:


//--------------------- .nv.constant0._Z34kCalculateCMAPTorsionForces_kerneliiP6float4PfS0_S0_P4int2P4int4Pi --------------------------
	.section	.nv.constant0._Z34kCalculateCMAPTorsionForces_kerneliiP6float4PfS0_S0_P4int2P4int4Pi,"a",@progbits
	.sectionflags	@""
	.align	4
.nv.constant0._Z34kCalculateCMAPTorsionForces_kerneliiP6float4PfS0_S0_P4int2P4int4Pi:
	.zero		960


//--------------------- SYMBOLS --------------------------

	.type		.nv.reservedSmem.offset0,@object
	.size		.nv.reservedSmem.offset0,0x4
